	.target	sm_90a

	.elftype	@"ET_EXEC"


//--------------------- .note.nv.tkinfo           --------------------------
	.section	.note.nv.tkinfo,"",@"SHT_NOTE"
	.sectionflags	@"SHF_NOTE_NV_TKINFO"
	.tkinfo
        /*0018*/ 	.word	0x00000002
        /*0030*/ 	.string	""
        /*0030*/ 	.string	"ptxas"
        /*0030*/ 	.string	"Cuda compilation tools, release 13.0, V13.0.88"
        /*0030*/ 	.string	"Build cuda_13.0.r13.0/compiler.36424714_0"
        /*0030*/ 	.string	"-arch sm_90a -m 64 "



//--------------------- .note.nv.cuinfo           --------------------------
	.section	.note.nv.cuinfo,"",@"SHT_NOTE"
	.sectionflags	@"SHF_NOTE_NV_CUINFO"
        /*0018*/ 	.short	0x0002
        /*001a*/ 	.short	0x005a
        /*001c*/ 	.short	0x0082
	.zero		2


//--------------------- .nv.info                  --------------------------
	.section	.nv.info,"",@"SHT_CUDA_INFO"
	.align	4


	//----- nvinfo : EIATTR_REGCOUNT
	.align		4
        /*0000*/ 	.byte	0x04, 0x2f
        /*0002*/ 	.short	(.L_12 - .L_11)
	.align		4
.L_11:
        /*0004*/ 	.word	index@(_ZN7cutlass13device_kernelINS_4gemm6kernel13GemmUniversalIN4cute5tupleIJiiiiEEENS1_10collective13CollectiveMmaINS1_37MainloopSm90TmaGmmaWarpSpecializedFP8ILi2ENS5_IJNS4_1CILi2EEENSA_ILi1EEESC_EEENS1_35KernelTmaWarpSpecializedCooperativeEEENS5_IJNSA_ILi128EEENSA_ILi224EEENSA_ILi256EEEEEENS_12float_e4m3_tENS5_IJlSC_lEEESK_SL_NS4_8TiledMMAINS4_8MMA_AtomIJNS4_4SM904GMMA30MMA_64x32x32_F32E4M3E4M3_SS_TNILNSP_7ScaleInE1ELSR_1EEEEEENS4_6LayoutISD_NS5_IJSC_NSA_ILi0EEESV_EEEEENS5_IJNS4_10UnderscoreESY_SY_EEEEENS4_13SM90_TMA_LOADENS4_14ComposedLayoutINS4_7SwizzleILi3ELi4ELi3EEENS4_18smem_ptr_flag_bitsILi8EEENSU_INS5_IJNSA_ILi8EEESG_EEENS5_IJSG_SC_EEEEEEEvNS4_8identityENS4_23SM90_TMA_LOAD_MULTICASTES1B_vS1C_EENS_8epilogue10collective6detail29Sm90TmaWarpSpecializedAdapterINS1G_15DefaultEpilogueISK_SL_SL_NS1F_6thread17LinearCombinationISK_Li1EffLNS1K_9ScaleType4KindE0ELNS_15FloatRoundStyleE2ESK_EENS1_15EpilogueDefaultEEEEEvvEEEEvNT_6ParamsE)
        /*0008*/ 	.word	0x000000a8


	//----- nvinfo : EIATTR_FRAME_SIZE
	.align		4
.L_12:
        /*000c*/ 	.byte	0x04, 0x11
        /*000e*/ 	.short	(.L_14 - .L_13)
	.align		4
.L_13:
        /*0010*/ 	.word	index@(_ZN7cutlass13device_kernelINS_4gemm6kernel13GemmUniversalIN4cute5tupleIJiiiiEEENS1_10collective13CollectiveMmaINS1_37MainloopSm90TmaGmmaWarpSpecializedFP8ILi2ENS5_IJNS4_1CILi2EEENSA_ILi1EEESC_EEENS1_35KernelTmaWarpSpecializedCooperativeEEENS5_IJNSA_ILi128EEENSA_ILi224EEENSA_ILi256EEEEEENS_12float_e4m3_tENS5_IJlSC_lEEESK_SL_NS4_8TiledMMAINS4_8MMA_AtomIJNS4_4SM904GMMA30MMA_64x32x32_F32E4M3E4M3_SS_TNILNSP_7ScaleInE1ELSR_1EEEEEENS4_6LayoutISD_NS5_IJSC_NSA_ILi0EEESV_EEEEENS5_IJNS4_10UnderscoreESY_SY_EEEEENS4_13SM90_TMA_LOADENS4_14ComposedLayoutINS4_7SwizzleILi3ELi4ELi3EEENS4_18smem_ptr_flag_bitsILi8EEENSU_INS5_IJNSA_ILi8EEESG_EEENS5_IJSG_SC_EEEEEEEvNS4_8identityENS4_23SM90_TMA_LOAD_MULTICASTES1B_vS1C_EENS_8epilogue10collective6detail29Sm90TmaWarpSpecializedAdapterINS1G_15DefaultEpilogueISK_SL_SL_NS1F_6thread17LinearCombinationISK_Li1EffLNS1K_9ScaleType4KindE0ELNS_15FloatRoundStyleE2ESK_EENS1_15EpilogueDefaultEEEEEvvEEEEvNT_6ParamsE)
        /*0014*/ 	.word	0x00000018


	//----- nvinfo : EIATTR_MIN_STACK_SIZE
	.align		4
.L_14:
        /*0018*/ 	.byte	0x04, 0x12
        /*001a*/ 	.short	(.L_16 - .L_15)
	.align		4
.L_15:
        /*001c*/ 	.word	index@(_ZN7cutlass13device_kernelINS_4gemm6kernel13GemmUniversalIN4cute5tupleIJiiiiEEENS1_10collective13CollectiveMmaINS1_37MainloopSm90TmaGmmaWarpSpecializedFP8ILi2ENS5_IJNS4_1CILi2EEENSA_ILi1EEESC_EEENS1_35KernelTmaWarpSpecializedCooperativeEEENS5_IJNSA_ILi128EEENSA_ILi224EEENSA_ILi256EEEEEENS_12float_e4m3_tENS5_IJlSC_lEEESK_SL_NS4_8TiledMMAINS4_8MMA_AtomIJNS4_4SM904GMMA30MMA_64x32x32_F32E4M3E4M3_SS_TNILNSP_7ScaleInE1ELSR_1EEEEEENS4_6LayoutISD_NS5_IJSC_NSA_ILi0EEESV_EEEEENS5_IJNS4_10UnderscoreESY_SY_EEEEENS4_13SM90_TMA_LOADENS4_14ComposedLayoutINS4_7SwizzleILi3ELi4ELi3EEENS4_18smem_ptr_flag_bitsILi8EEENSU_INS5_IJNSA_ILi8EEESG_EEENS5_IJSG_SC_EEEEEEEvNS4_8identityENS4_23SM90_TMA_LOAD_MULTICASTES1B_vS1C_EENS_8epilogue10collective6detail29Sm90TmaWarpSpecializedAdapterINS1G_15DefaultEpilogueISK_SL_SL_NS1F_6thread17LinearCombinationISK_Li1EffLNS1K_9ScaleType4KindE0ELNS_15FloatRoundStyleE2ESK_EENS1_15EpilogueDefaultEEEEEvvEEEEvNT_6ParamsE)
        /*0020*/ 	.word	0x00000018
.L_16:


//--------------------- .nv.compat                --------------------------
	.section	.nv.compat,"",@"SHT_CUDA_COMPAT_INFO"
	.align	4
        /*0000*/ 	.byte	0x02, 0x09, 0x01, 0x00, 0x02, 0x02, 0x04, 0x00, 0x02, 0x05, 0x05, 0x00, 0x03, 0x07, 0x01, 0x01
        /*0010*/ 	.byte	0x02, 0x03, 0x01, 0x00, 0x02, 0x06, 0x01, 0x00, 0x04, 0x0b, 0x08, 0x00, 0x00, 0x00, 0x00, 0x00
        /*0020*/ 	.byte	0x00, 0x00, 0x00, 0x00


//--------------------- .nv.info._ZN7cutlass13device_kernelINS_4gemm6kernel13GemmUniversalIN4cute5tupleIJiiiiEEENS1_10collective13CollectiveMmaINS1_37MainloopSm90TmaGmmaWarpSpecializedFP8ILi2ENS5_IJNS4_1CILi2EEENSA_ILi1EEESC_EEENS1_35KernelTmaWarpSpecializedCooperativeEEENS5_IJNSA_ILi128EEENSA_ILi224EEENSA_ILi256EEEEEENS_12float_e4m3_tENS5_IJlSC_lEEESK_SL_NS4_8TiledMMAINS4_8MMA_AtomIJNS4_4SM904GMMA30MMA_64x32x32_F32E4M3E4M3_SS_TNILNSP_7ScaleInE1ELSR_1EEEEEENS4_6LayoutISD_NS5_IJSC_NSA_ILi0EEESV_EEEEENS5_IJNS4_10UnderscoreESY_SY_EEEEENS4_13SM90_TMA_LOADENS4_14ComposedLayoutINS4_7SwizzleILi3ELi4ELi3EEENS4_18smem_ptr_flag_bitsILi8EEENSU_INS5_IJNSA_ILi8EEESG_EEENS5_IJSG_SC_EEEEEEEvNS4_8identityENS4_23SM90_TMA_LOAD_MULTICASTES1B_vS1C_EENS_8epilogue10collective6detail29Sm90TmaWarpSpecializedAdapterINS1G_15DefaultEpilogueISK_SL_SL_NS1F_6thread17LinearCombinationISK_Li1EffLNS1K_9ScaleType4KindE0ELNS_15FloatRoundStyleE2ESK_EENS1_15EpilogueDefaultEEEEEvvEEEEvNT_6ParamsE --------------------------
	.section	.nv.info._ZN7cutlass13device_kernelINS_4gemm6kernel13GemmUniversalIN4cute5tupleIJiiiiEEENS1_10collective13CollectiveMmaINS1_37MainloopSm90TmaGmmaWarpSpecializedFP8ILi2ENS5_IJNS4_1CILi2EEENSA_ILi1EEESC_EEENS1_35KernelTmaWarpSpecializedCooperativeEEENS5_IJNSA_ILi128EEENSA_ILi224EEENSA_ILi256EEEEEENS_12float_e4m3_tENS5_IJlSC_lEEESK_SL_NS4_8TiledMMAINS4_8MMA_AtomIJNS4_4SM904GMMA30MMA_64x32x32_F32E4M3E4M3_SS_TNILNSP_7ScaleInE1ELSR_1EEEEEENS4_6LayoutISD_NS5_IJSC_NSA_ILi0EEESV_EEEEENS5_IJNS4_10UnderscoreESY_SY_EEEEENS4_13SM90_TMA_LOADENS4_14ComposedLayoutINS4_7SwizzleILi3ELi4ELi3EEENS4_18smem_ptr_flag_bitsILi8EEENSU_INS5_IJNSA_ILi8EEESG_EEENS5_IJSG_SC_EEEEEEEvNS4_8identityENS4_23SM90_TMA_LOAD_MULTICASTES1B_vS1C_EENS_8epilogue10collective6detail29Sm90TmaWarpSpecializedAdapterINS1G_15DefaultEpilogueISK_SL_SL_NS1F_6thread17LinearCombinationISK_Li1EffLNS1K_9ScaleType4KindE0ELNS_15FloatRoundStyleE2ESK_EENS1_15EpilogueDefaultEEEEEvvEEEEvNT_6ParamsE,"",@"SHT_CUDA_INFO"
	.sectionflags	@""
	.align	4


	//----- nvinfo : EIATTR_CUDA_API_VERSION
	.align		4
        /*0000*/ 	.byte	0x04, 0x37
        /*0002*/ 	.short	(.L_18 - .L_17)
.L_17:
        /*0004*/ 	.word	0x00000082


	//----- nvinfo : EIATTR_KPARAM_INFO
	.align		4
.L_18:
        /*0008*/ 	.byte	0x04, 0x17
        /*000a*/ 	.short	(.L_20 - .L_19)
.L_19:
        /*000c*/ 	.word	0x00000000
        /*0010*/ 	.short	0x0000
        /*0012*/ 	.short	0x0070
        /*0014*/ 	.byte	0x00, 0xf0, 0x01, 0x10


	//----- nvinfo : EIATTR_SPARSE_MMA_MASK
	.align		4
.L_20:
        /*0018*/ 	.byte	0x03, 0x50
        /*001a*/ 	.short	0x0000


	//----- nvinfo : EIATTR_MAXREG_COUNT
	.align		4
        /*001c*/ 	.byte	0x03, 0x1b
        /*001e*/ 	.short	0x00a8


	//----- nvinfo : EIATTR_NUM_BARRIERS
	.align		4
        /*0020*/ 	.byte	0x02, 0x4c
        /*0022*/ 	.byte	0x01
	.zero		1


	//----- nvinfo : EIATTR_ANNOTATIONS
	.align		4
        /*0024*/ 	.byte	0x04, 0x55
        /*0026*/ 	.short	(.L_22 - .L_21)


	//   ....[0]....
.L_21:
        /*0028*/ 	.word	0x00000001
        /*002c*/ 	.byte	0xd0, 0x06, 0x00, 0x00, 0x01, 0x00, 0x00, 0x00, 0xc0, 0x07, 0x00, 0x00, 0x01, 0x00, 0x00, 0x00
        /* <DEDUP_REMOVED lines=12> */
        /*00fc*/ 	.byte	0x40, 0xf5, 0x00, 0x00


	//----- nvinfo : EIATTR_MERCURY_ISA_VERSION
	.align		4
.L_22:
        /*0100*/ 	.byte	0x03, 0x5f
        /*0102*/ 	.short	0x0101


	//----- nvinfo : EIATTR_INT_WARP_WIDE_INSTR_OFFSETS
	.align		4
        /*0104*/ 	.byte	0x04, 0x31
        /*0106*/ 	.short	(.L_24 - .L_23)


	//   ....[0]....
.L_23:
        /*0108*/ 	.word	0x00000510


	//   ....[1]....
        /*010c*/ 	.word	0x00000530


	//   ....[2]....
        /*0110*/ 	.word	0x000006a0


	//   ....[3]....
        /*0114*/ 	.word	0x00005b80


	//----- nvinfo : EIATTR_COOP_GROUP_MASK_REGIDS
	.align		4
.L_24:
        /*0118*/ 	.byte	0x04, 0x29
        /*011a*/ 	.short	(.L_26 - .L_25)


	//   ....[0]....
.L_25:
        /*011c*/ 	.word	0xffffffff


	//   ....[1]....
        /*0120*/ 	.word	0xffffffff


	//   ....[2]....
        /*0124*/ 	.word	0xffffffff


	//   ....[3]....
        /*0128*/ 	.word	0xffffffff


	//   ....[4]....
        /*012c*/ 	.word	0xffffffff


	//   ....[5]....
        /*0130*/ 	.word	0xffffffff


	//----- nvinfo : EIATTR_COOP_GROUP_INSTR_OFFSETS
	.align		4
.L_26:
        /*0134*/ 	.byte	0x04, 0x28
        /*0136*/ 	.short	(.L_28 - .L_27)


	//   ....[0]....
.L_27:
        /*0138*/ 	.word	0x00000070


	//   ....[1]....
        /*013c*/ 	.word	0x00000080


	//   ....[2]....
        /*0140*/ 	.word	0x000001a0


	//   ....[3]....
        /*0144*/ 	.word	0x00000380


	//   ....[4]....
        /*0148*/ 	.word	0x00000800


	//   ....[5]....
        /*014c*/ 	.word	0x00001550


	//----- nvinfo : EIATTR_REG_RECONFIG
	.align		4
.L_28:
        /*0150*/ 	.byte	0x01, 0x54
	.zero		2


	//----- nvinfo : EIATTR_MBARRIER_INSTR_OFFSETS
	.align		4
        /*0154*/ 	.byte	0x04, 0x39
        /*0156*/ 	.short	(.L_30 - .L_29)


	//   ....[0]....
.L_29:
        /*0158*/ 	.word	0x00000320
        /*015c*/ 	.word	0x000000ff
        /*0160*/ 	.word	0x00000000
        /*0164*/ 	.short	0x0100
        /*0166*/ 	.byte	0x0a
	.zero		1


	//   ....[1]....
        /*0168*/ 	.word	0x00000330
        /*016c*/ 	.word	0x000000ff
        /*0170*/ 	.word	0x00000010
        /*0174*/ 	.short	0x0100
        /*0176*/ 	.byte	0x0a
	.zero		1


	//   ....[2]....
        /*0178*/ 	.word	0x00000340
        /*017c*/ 	.word	0x000000ff
        /*0180*/ 	.word	0x00000008
        /*0184*/ 	.short	0x0100
        /*0186*/ 	.byte	0x0a
	.zero		1


	//   ....[3]....
        /*0188*/ 	.word	0x00000350
        /*018c*/ 	.word	0x000000ff
        /*0190*/ 	.word	0x00000018
        /*0194*/ 	.short	0x0100
        /*0196*/ 	.byte	0x0a
	.zero		1


	//   ....[4]....
        /*0198*/ 	.word	0x00000730
        /*019c*/ 	.word	0x000000ff
        /*01a0*/ 	.word	0x00000030
        /*01a4*/ 	.short	0x0100
        /*01a6*/ 	.byte	0x08
	.zero		1


	//   ....[5]....
        /*01a8*/ 	.word	0x000007a0
        /*01ac*/ 	.word	0x000000ff
        /*01b0*/ 	.word	0x00000038
        /*01b4*/ 	.short	0x0100
        /*01b6*/ 	.byte	0x08
	.zero		1


	//   ....[6]....
        /*01b8*/ 	.word	0x00001ba0
        /*01bc*/ 	.word	0x000000ff
        /*01c0*/ 	.word	0x00000000
        /*01c4*/ 	.short	0x010a
        /*01c6*/ 	.byte	0x05
	.zero		1


	//   ....[7]....
        /*01c8*/ 	.word	0x00001be0
        /*01cc*/ 	.word	0x000000ff
        /*01d0*/ 	.word	0x00000000
        /*01d4*/ 	.short	0x010a
        /*01d6*/ 	.byte	0x05
	.zero		1


	//   ....[8]....
        /*01d8*/ 	.word	0x00003790
        /*01dc*/ 	.word	0x000000ff
        /*01e0*/ 	.word	0x00000000
        /*01e4*/ 	.short	0x010a
        /*01e6*/ 	.byte	0x12
	.zero		1


	//   ....[9]....
        /*01e8*/ 	.word	0x000037d0
        /*01ec*/ 	.word	0x000000ff
        /*01f0*/ 	.word	0x00000000
        /*01f4*/ 	.short	0x010a
        /*01f6*/ 	.byte	0x12
	.zero		1


	//   ....[10]....
        /*01f8*/ 	.word	0x00005240
        /*01fc*/ 	.word	0x000000e1
        /*0200*/ 	.word	0x00000000
        /*0204*/ 	.short	0x0101
        /*0206*/ 	.byte	0x3f
	.zero		1


	//   ....[11]....
        /*0208*/ 	.word	0x00005c10
        /*020c*/ 	.word	0x00000018
        /*0210*/ 	.word	0x00000000
        /*0214*/ 	.short	0x0101
        /*0216*/ 	.byte	0x3f
	.zero		1


	//   ....[12]....
        /*0218*/ 	.word	0x0000efe0
        /*021c*/ 	.word	0x0000000e
        /*0220*/ 	.word	0x00000010
        /*0224*/ 	.short	0x010a
        /*0226*/ 	.byte	0x3f
	.zero		1


	//   ....[13]....
        /*0228*/ 	.word	0x0000f4c0
        /*022c*/ 	.word	0x00000002
        /*0230*/ 	.word	0x00000038
        /*0234*/ 	.short	0x0101
        /*0236*/ 	.byte	0x3f
	.zero		1


	//   ....[14]....
        /*0238*/ 	.word	0x0000fc00
        /*023c*/ 	.word	0x00000005
        /*0240*/ 	.word	0x00000000
        /*0244*/ 	.short	0x010a
        /*0246*/ 	.byte	0x3f
	.zero		1


	//   ....[15]....
        /*0248*/ 	.word	0x0000fc80
        /*024c*/ 	.word	0x00000003
        /*0250*/ 	.word	0x00000000
        /*0254*/ 	.short	0x010a
        /*0256*/ 	.byte	0x3f
	.zero		1


	//   ....[16]....
        /*0258*/ 	.word	0x0000fcf0
        /*025c*/ 	.word	0x00000003
        /*0260*/ 	.word	0x00000000
        /*0264*/ 	.short	0x010a
        /*0266*/ 	.byte	0x3f
	.zero		1


	//   ....[17]....
        /*0268*/ 	.word	0x0000fd50
        /*026c*/ 	.word	0x000000e2
        /*0270*/ 	.word	0x00000000
        /*0274*/ 	.short	0x010a
        /*0276*/ 	.byte	0x3f
	.zero		1


	//   ....[18]....
        /*0278*/ 	.word	0x0000fe20
        /*027c*/ 	.word	0x0000000e
        /*0280*/ 	.word	0x00000010
        /*0284*/ 	.short	0x010a
        /*0286*/ 	.byte	0x3f
	.zero		1


	//   ....[19]....
        /*0288*/ 	.word	0x0000fef0
        /*028c*/ 	.word	0x00000005
        /*0290*/ 	.word	0x00000000
        /*0294*/ 	.short	0x010a
        /*0296*/ 	.byte	0x3f
	.zero		1


	//----- nvinfo : EIATTR_NUM_MBARRIERS
	.align		4
.L_30:
        /*0298*/ 	.byte	0x03, 0x38
        /*029a*/ 	.short	0x0006


	//----- nvinfo : EIATTR_EXIT_INSTR_OFFSETS
	.align		4
        /*029c*/ 	.byte	0x04, 0x1c
        /*029e*/ 	.short	(.L_32 - .L_31)


	//   ....[0]....
.L_31:
        /*02a0*/ 	.word	0x00000990


	//   ....[1]....
        /*02a4*/ 	.word	0x00001220


	//   ....[2]....
        /*02a8*/ 	.word	0x0000e6e0


	//   ....[3]....
        /*02ac*/ 	.word	0x0000ec70


	//   ....[4]....
        /*02b0*/ 	.word	0x0000fcd0


	//----- nvinfo : EIATTR_MAX_THREADS
	.align		4
.L_32:
        /*02b4*/ 	.byte	0x04, 0x05
        /*02b6*/ 	.short	(.L_34 - .L_33)
.L_33:
        /*02b8*/ 	.word	0x00000180
        /*02bc*/ 	.word	0x00000001
        /*02c0*/ 	.word	0x00000001


	//----- nvinfo : EIATTR_CRS_STACK_SIZE
	.align		4
.L_34:
        /*02c4*/ 	.byte	0x04, 0x1e
        /*02c6*/ 	.short	(.L_36 - .L_35)
.L_35:
        /*02c8*/ 	.word	0x00000000


	//----- nvinfo : EIATTR_CBANK_PARAM_SIZE
	.align		4
.L_36:
        /*02cc*/ 	.byte	0x03, 0x19
        /*02ce*/ 	.short	0x0470


	//----- nvinfo : EIATTR_PARAM_CBANK
	.align		4
        /*02d0*/ 	.byte	0x04, 0x0a
        /*02d2*/ 	.short	(.L_38 - .L_37)
	.align		4
.L_37:
        /*02d4*/ 	.word	index@(.nv.constant0._ZN7cutlass13device_kernelINS_4gemm6kernel13GemmUniversalIN4cute5tupleIJiiiiEEENS1_10collective13CollectiveMmaINS1_37MainloopSm90TmaGmmaWarpSpecializedFP8ILi2ENS5_IJNS4_1CILi2EEENSA_ILi1EEESC_EEENS1_35KernelTmaWarpSpecializedCooperativeEEENS5_IJNSA_ILi128EEENSA_ILi224EEENSA_ILi256EEEEEENS_12float_e4m3_tENS5_IJlSC_lEEESK_SL_NS4_8TiledMMAINS4_8MMA_AtomIJNS4_4SM904GMMA30MMA_64x32x32_F32E4M3E4M3_SS_TNILNSP_7ScaleInE1ELSR_1EEEEEENS4_6LayoutISD_NS5_IJSC_NSA_ILi0EEESV_EEEEENS5_IJNS4_10UnderscoreESY_SY_EEEEENS4_13SM90_TMA_LOADENS4_14ComposedLayoutINS4_7SwizzleILi3ELi4ELi3EEENS4_18smem_ptr_flag_bitsILi8EEENSU_INS5_IJNSA_ILi8EEESG_EEENS5_IJSG_SC_EEEEEEEvNS4_8identityENS4_23SM90_TMA_LOAD_MULTICASTES1B_vS1C_EENS_8epilogue10collective6detail29Sm90TmaWarpSpecializedAdapterINS1G_15DefaultEpilogueISK_SL_SL_NS1F_6thread17LinearCombinationISK_Li1EffLNS1K_9ScaleType4KindE0ELNS_15FloatRoundStyleE2ESK_EENS1_15EpilogueDefaultEEEEEvvEEEEvNT_6ParamsE)
        /*02d8*/ 	.short	0x0210
        /*02da*/ 	.short	0x0470


	//----- nvinfo : EIATTR_SW_WAR
	.align		4
.L_38:
        /*02dc*/ 	.byte	0x04, 0x36
        /*02de*/ 	.short	(.L_40 - .L_39)
.L_39:
        /*02e0*/ 	.word	0x00000008
.L_40:


//--------------------- .nv.callgraph             --------------------------
	.section	.nv.callgraph,"",@"SHT_CUDA_CALLGRAPH"
	.align	4
	.sectionentsize	8
	.align		4
        /*0000*/ 	.word	0x00000000
	.align		4
        /*0004*/ 	.word	0xffffffff
	.align		4
        /*0008*/ 	.word	0x00000000
	.align		4
        /*000c*/ 	.word	0xfffffffe
	.align		4
        /*0010*/ 	.word	0x00000000
	.align		4
        /*0014*/ 	.word	0xfffffffd
	.align		4
        /*0018*/ 	.word	0x00000000
	.align		4
        /*001c*/ 	.word	0xfffffffc


//--------------------- .nv.constant4             --------------------------
	.section	.nv.constant4,"a",@progbits
	.align	8
	.align		8
.nv.constant4:
        /*0000*/ 	.dword	_ZN40_INTERNAL_fe79b50f_4_k_cu_d7e9a92e_151554cuda3std3__45__cpo5beginE
	.align		8
        /*0008*/ 	.dword	_ZN40_INTERNAL_fe79b50f_4_k_cu_d7e9a92e_151554cuda3std3__45__cpo3endE
	.align		8
        /*0010*/ 	.dword	_ZN40_INTERNAL_fe79b50f_4_k_cu_d7e9a92e_151554cuda3std3__45__cpo6cbeginE
	.align		8
        /*0018*/ 	.dword	_ZN40_INTERNAL_fe79b50f_4_k_cu_d7e9a92e_151554cuda3std3__45__cpo4cendE
	.align		8
        /*0020*/ 	.dword	_ZN40_INTERNAL_fe79b50f_4_k_cu_d7e9a92e_151554cuda3std3__442_GLOBAL__N__fe79b50f_4_k_cu_d7e9a92e_151556ignoreE
	.align		8
        /*0028*/ 	.dword	_ZN40_INTERNAL_fe79b50f_4_k_cu_d7e9a92e_151554cuda3std3__419piecewise_constructE
	.align		8
        /*0030*/ 	.dword	_ZN40_INTERNAL_fe79b50f_4_k_cu_d7e9a92e_151554cuda3std3__48in_placeE
	.align		8
        /*0038*/ 	.dword	_ZN40_INTERNAL_fe79b50f_4_k_cu_d7e9a92e_151554cuda3std6ranges3__45__cpo4swapE
	.align		8
        /*0040*/ 	.dword	_ZN40_INTERNAL_fe79b50f_4_k_cu_d7e9a92e_151554cuda3std6ranges3__45__cpo9iter_moveE
	.align		8
        /*0048*/ 	.dword	_ZN40_INTERNAL_fe79b50f_4_k_cu_d7e9a92e_151554cute7productE
	.align		8
        /*0050*/ 	.dword	_ZN40_INTERNAL_fe79b50f_4_k_cu_d7e9a92e_151554cute1_E


//--------------------- .text._ZN7cutlass13device_kernelINS_4gemm6kernel13GemmUniversalIN4cute5tupleIJiiiiEEENS1_10collective13CollectiveMmaINS1_37MainloopSm90TmaGmmaWarpSpecializedFP8ILi2ENS5_IJNS4_1CILi2EEENSA_ILi1EEESC_EEENS1_35KernelTmaWarpSpecializedCooperativeEEENS5_IJNSA_ILi128EEENSA_ILi224EEENSA_ILi256EEEEEENS_12float_e4m3_tENS5_IJlSC_lEEESK_SL_NS4_8TiledMMAINS4_8MMA_AtomIJNS4_4SM904GMMA30MMA_64x32x32_F32E4M3E4M3_SS_TNILNSP_7ScaleInE1ELSR_1EEEEEENS4_6LayoutISD_NS5_IJSC_NSA_ILi0EEESV_EEEEENS5_IJNS4_10UnderscoreESY_SY_EEEEENS4_13SM90_TMA_LOADENS4_14ComposedLayoutINS4_7SwizzleILi3ELi4ELi3EEENS4_18smem_ptr_flag_bitsILi8EEENSU_INS5_IJNSA_ILi8EEESG_EEENS5_IJSG_SC_EEEEEEEvNS4_8identityENS4_23SM90_TMA_LOAD_MULTICASTES1B_vS1C_EENS_8epilogue10collective6detail29Sm90TmaWarpSpecializedAdapterINS1G_15DefaultEpilogueISK_SL_SL_NS1F_6thread17LinearCombinationISK_Li1EffLNS1K_9ScaleType4KindE0ELNS_15FloatRoundStyleE2ESK_EENS1_15EpilogueDefaultEEEEEvvEEEEvNT_6ParamsE --------------------------
	.section	.text._ZN7cutlass13device_kernelINS_4gemm6kernel13GemmUniversalIN4cute5tupleIJiiiiEEENS1_10collective13CollectiveMmaINS1_37MainloopSm90TmaGmmaWarpSpecializedFP8ILi2ENS5_IJNS4_1CILi2EEENSA_ILi1EEESC_EEENS1_35KernelTmaWarpSpecializedCooperativeEEENS5_IJNSA_ILi128EEENSA_ILi224EEENSA_ILi256EEEEEENS_12float_e4m3_tENS5_IJlSC_lEEESK_SL_NS4_8TiledMMAINS4_8MMA_AtomIJNS4_4SM904GMMA30MMA_64x32x32_F32E4M3E4M3_SS_TNILNSP_7ScaleInE1ELSR_1EEEEEENS4_6LayoutISD_NS5_IJSC_NSA_ILi0EEESV_EEEEENS5_IJNS4_10UnderscoreESY_SY_EEEEENS4_13SM90_TMA_LOADENS4_14ComposedLayoutINS4_7SwizzleILi3ELi4ELi3EEENS4_18smem_ptr_flag_bitsILi8EEENSU_INS5_IJNSA_ILi8EEESG_EEENS5_IJSG_SC_EEEEEEEvNS4_8identityENS4_23SM90_TMA_LOAD_MULTICASTES1B_vS1C_EENS_8epilogue10collective6detail29Sm90TmaWarpSpecializedAdapterINS1G_15DefaultEpilogueISK_SL_SL_NS1F_6thread17LinearCombinationISK_Li1EffLNS1K_9ScaleType4KindE0ELNS_15FloatRoundStyleE2ESK_EENS1_15EpilogueDefaultEEEEEvvEEEEvNT_6ParamsE,"ax",@progbits
	.align	128
.text._ZN7cutlass13device_kernelINS_4gemm6kernel13GemmUniversalIN4cute5tupleIJiiiiEEENS1_10collective13CollectiveMmaINS1_37MainloopSm90TmaGmmaWarpSpecializedFP8ILi2ENS5_IJNS4_1CILi2EEENSA_ILi1EEESC_EEENS1_35KernelTmaWarpSpecializedCooperativeEEENS5_IJNSA_ILi128EEENSA_ILi224EEENSA_ILi256EEEEEENS_12float_e4m3_tENS5_IJlSC_lEEESK_SL_NS4_8TiledMMAINS4_8MMA_AtomIJNS4_4SM904GMMA30MMA_64x32x32_F32E4M3E4M3_SS_TNILNSP_7ScaleInE1ELSR_1EEEEEENS4_6LayoutISD_NS5_IJSC_NSA_ILi0EEESV_EEEEENS5_IJNS4_10UnderscoreESY_SY_EEEEENS4_13SM90_TMA_LOADENS4_14ComposedLayoutINS4_7SwizzleILi3ELi4ELi3EEENS4_18smem_ptr_flag_bitsILi8EEENSU_INS5_IJNSA_ILi8EEESG_EEENS5_IJSG_SC_EEEEEEEvNS4_8identityENS4_23SM90_TMA_LOAD_MULTICASTES1B_vS1C_EENS_8epilogue10collective6detail29Sm90TmaWarpSpecializedAdapterINS1G_15DefaultEpilogueISK_SL_SL_NS1F_6thread17LinearCombinationISK_Li1EffLNS1K_9ScaleType4KindE0ELNS_15FloatRoundStyleE2ESK_EENS1_15EpilogueDefaultEEEEEvvEEEEvNT_6ParamsE:
        .type           _ZN7cutlass13device_kernelINS_4gemm6kernel13GemmUniversalIN4cute5tupleIJiiiiEEENS1_10collective13CollectiveMmaINS1_37MainloopSm90TmaGmmaWarpSpecializedFP8ILi2ENS5_IJNS4_1CILi2EEENSA_ILi1EEESC_EEENS1_35KernelTmaWarpSpecializedCooperativeEEENS5_IJNSA_ILi128EEENSA_ILi224EEENSA_ILi256EEEEEENS_12float_e4m3_tENS5_IJlSC_lEEESK_SL_NS4_8TiledMMAINS4_8MMA_AtomIJNS4_4SM904GMMA30MMA_64x32x32_F32E4M3E4M3_SS_TNILNSP_7ScaleInE1ELSR_1EEEEEENS4_6LayoutISD_NS5_IJSC_NSA_ILi0EEESV_EEEEENS5_IJNS4_10UnderscoreESY_SY_EEEEENS4_13SM90_TMA_LOADENS4_14ComposedLayoutINS4_7SwizzleILi3ELi4ELi3EEENS4_18smem_ptr_flag_bitsILi8EEENSU_INS5_IJNSA_ILi8EEESG_EEENS5_IJSG_SC_EEEEEEEvNS4_8identityENS4_23SM90_TMA_LOAD_MULTICASTES1B_vS1C_EENS_8epilogue10collective6detail29Sm90TmaWarpSpecializedAdapterINS1G_15DefaultEpilogueISK_SL_SL_NS1F_6thread17LinearCombinationISK_Li1EffLNS1K_9ScaleType4KindE0ELNS_15FloatRoundStyleE2ESK_EENS1_15EpilogueDefaultEEEEEvvEEEEvNT_6ParamsE,@function
        .size           _ZN7cutlass13device_kernelINS_4gemm6kernel13GemmUniversalIN4cute5tupleIJiiiiEEENS1_10collective13CollectiveMmaINS1_37MainloopSm90TmaGmmaWarpSpecializedFP8ILi2ENS5_IJNS4_1CILi2EEENSA_ILi1EEESC_EEENS1_35KernelTmaWarpSpecializedCooperativeEEENS5_IJNSA_ILi128EEENSA_ILi224EEENSA_ILi256EEEEEENS_12float_e4m3_tENS5_IJlSC_lEEESK_SL_NS4_8TiledMMAINS4_8MMA_AtomIJNS4_4SM904GMMA30MMA_64x32x32_F32E4M3E4M3_SS_TNILNSP_7ScaleInE1ELSR_1EEEEEENS4_6LayoutISD_NS5_IJSC_NSA_ILi0EEESV_EEEEENS5_IJNS4_10UnderscoreESY_SY_EEEEENS4_13SM90_TMA_LOADENS4_14ComposedLayoutINS4_7SwizzleILi3ELi4ELi3EEENS4_18smem_ptr_flag_bitsILi8EEENSU_INS5_IJNSA_ILi8EEESG_EEENS5_IJSG_SC_EEEEEEEvNS4_8identityENS4_23SM90_TMA_LOAD_MULTICASTES1B_vS1C_EENS_8epilogue10collective6detail29Sm90TmaWarpSpecializedAdapterINS1G_15DefaultEpilogueISK_SL_SL_NS1F_6thread17LinearCombinationISK_Li1EffLNS1K_9ScaleType4KindE0ELNS_15FloatRoundStyleE2ESK_EENS1_15EpilogueDefaultEEEEEvvEEEEvNT_6ParamsE,(.L_x_296 - _ZN7cutlass13device_kernelINS_4gemm6kernel13GemmUniversalIN4cute5tupleIJiiiiEEENS1_10collective13CollectiveMmaINS1_37MainloopSm90TmaGmmaWarpSpecializedFP8ILi2ENS5_IJNS4_1CILi2EEENSA_ILi1EEESC_EEENS1_35KernelTmaWarpSpecializedCooperativeEEENS5_IJNSA_ILi128EEENSA_ILi224EEENSA_ILi256EEEEEENS_12float_e4m3_tENS5_IJlSC_lEEESK_SL_NS4_8TiledMMAINS4_8MMA_AtomIJNS4_4SM904GMMA30MMA_64x32x32_F32E4M3E4M3_SS_TNILNSP_7ScaleInE1ELSR_1EEEEEENS4_6LayoutISD_NS5_IJSC_NSA_ILi0EEESV_EEEEENS5_IJNS4_10UnderscoreESY_SY_EEEEENS4_13SM90_TMA_LOADENS4_14ComposedLayoutINS4_7SwizzleILi3ELi4ELi3EEENS4_18smem_ptr_flag_bitsILi8EEENSU_INS5_IJNSA_ILi8EEESG_EEENS5_IJSG_SC_EEEEEEEvNS4_8identityENS4_23SM90_TMA_LOAD_MULTICASTES1B_vS1C_EENS_8epilogue10collective6detail29Sm90TmaWarpSpecializedAdapterINS1G_15DefaultEpilogueISK_SL_SL_NS1F_6thread17LinearCombinationISK_Li1EffLNS1K_9ScaleType4KindE0ELNS_15FloatRoundStyleE2ESK_EENS1_15EpilogueDefaultEEEEEvvEEEEvNT_6ParamsE)
        .other          _ZN7cutlass13device_kernelINS_4gemm6kernel13GemmUniversalIN4cute5tupleIJiiiiEEENS1_10collective13CollectiveMmaINS1_37MainloopSm90TmaGmmaWarpSpecializedFP8ILi2ENS5_IJNS4_1CILi2EEENSA_ILi1EEESC_EEENS1_35KernelTmaWarpSpecializedCooperativeEEENS5_IJNSA_ILi128EEENSA_ILi224EEENSA_ILi256EEEEEENS_12float_e4m3_tENS5_IJlSC_lEEESK_SL_NS4_8TiledMMAINS4_8MMA_AtomIJNS4_4SM904GMMA30MMA_64x32x32_F32E4M3E4M3_SS_TNILNSP_7ScaleInE1ELSR_1EEEEEENS4_6LayoutISD_NS5_IJSC_NSA_ILi0EEESV_EEEEENS5_IJNS4_10UnderscoreESY_SY_EEEEENS4_13SM90_TMA_LOADENS4_14ComposedLayoutINS4_7SwizzleILi3ELi4ELi3EEENS4_18smem_ptr_flag_bitsILi8EEENSU_INS5_IJNSA_ILi8EEESG_EEENS5_IJSG_SC_EEEEEEEvNS4_8identityENS4_23SM90_TMA_LOAD_MULTICASTES1B_vS1C_EENS_8epilogue10collective6detail29Sm90TmaWarpSpecializedAdapterINS1G_15DefaultEpilogueISK_SL_SL_NS1F_6thread17LinearCombinationISK_Li1EffLNS1K_9ScaleType4KindE0ELNS_15FloatRoundStyleE2ESK_EENS1_15EpilogueDefaultEEEEEvvEEEEvNT_6ParamsE,@"STO_CUDA_ENTRY STV_DEFAULT"
_ZN7cutlass13device_kernelINS_4gemm6kernel13GemmUniversalIN4cute5tupleIJiiiiEEENS1_10collective13CollectiveMmaINS1_37MainloopSm90TmaGmmaWarpSpecializedFP8ILi2ENS5_IJNS4_1CILi2EEENSA_ILi1EEESC_EEENS1_35KernelTmaWarpSpecializedCooperativeEEENS5_IJNSA_ILi128EEENSA_ILi224EEENSA_ILi256EEEEEENS_12float_e4m3_tENS5_IJlSC_lEEESK_SL_NS4_8TiledMMAINS4_8MMA_AtomIJNS4_4SM904GMMA30MMA_64x32x32_F32E4M3E4M3_SS_TNILNSP_7ScaleInE1ELSR_1EEEEEENS4_6LayoutISD_NS5_IJSC_NSA_ILi0EEESV_EEEEENS5_IJNS4_10UnderscoreESY_SY_EEEEENS4_13SM90_TMA_LOADENS4_14ComposedLayoutINS4_7SwizzleILi3ELi4ELi3EEENS4_18smem_ptr_flag_bitsILi8EEENSU_INS5_IJNSA_ILi8EEESG_EEENS5_IJSG_SC_EEEEEEEvNS4_8identityENS4_23SM90_TMA_LOAD_MULTICASTES1B_vS1C_EENS_8epilogue10collective6detail29Sm90TmaWarpSpecializedAdapterINS1G_15DefaultEpilogueISK_SL_SL_NS1F_6thread17LinearCombinationISK_Li1EffLNS1K_9ScaleType4KindE0ELNS_15FloatRoundStyleE2ESK_EENS1_15EpilogueDefaultEEEEEvvEEEEvNT_6ParamsE:
[----:B------:R-:W0:Y:S02]  /*0000*/  LDC R1, c[0x0][0x28] ;  /* 0x00000a00ff017b82 */ /* 0x000e240000000800 */
[----:B0-----:R-:W-:Y:S01]  /*0010*/  VIADD R1, R1, 0xffffffe8 ;  /* 0xffffffe801017836 */ /* 0x001fe20000000000 */
[----:B------:R-:W0:Y:S01]  /*0020*/  S2R R4, SR_TID.X ;  /* 0x0000000000047919 */ /* 0x000e220000002100 */
[----:B------:R-:W-:Y:S01]  /*0030*/  ELECT P0, URZ, PT ;  /* 0x00000000003f782f */ /* 0x000fe20003800000 */
[----:B------:R-:W-:Y:S01]  /*0040*/  BSSY B0, `(.L_x_0) ;  /* 0x0000015000007945 */ /* 0x000fe20003800000 */
[--C-:B0-----:R-:W-:Y:S02]  /*0050*/  SHF.R.U32.HI R0, RZ, 0x5, R4.reuse ;  /* 0x00000005ff007819 */ /* 0x101fe40000011604 */
[----:B------:R-:W-:-:S03]  /*0060*/  SHF.R.U32.HI R2, RZ, 0x7, R4 ;  /* 0x00000007ff027819 */ /* 0x000fc60000011604 */
[----:B------:R-:W0:Y:S04]  /*0070*/  SHFL.IDX PT, R3, R0, RZ, 0x1f ;  /* 0x00001fff00037589 */ /* 0x000e2800000e0000 */
[----:B------:R-:W1:Y:S01]  /*0080*/  SHFL.IDX PT, R2, R2, RZ, 0x1f ;  /* 0x00001fff02027589 */ /* 0x000e6200000e0000 */
[----:B0-----:R-:W-:Y:S02]  /*0090*/  R2UR UR4, R3 ;  /* 0x00000000030472ca */ /* 0x001fe400000e0000 */
[----:B-1----:R-:W-:-:S11]  /*00a0*/  R2UR UR8, R2 ;  /* 0x00000000020872ca */ /* 0x002fd600000e0000 */
[----:B------:R-:W-:Y:S02]  /*00b0*/  USHF.R.S32.HI UR5, URZ, 0x1f, UR4 ;  /* 0x0000001f3f057899 */ /* 0x000fe40008011404 */
[----:B------:R-:W-:Y:S02]  /*00c0*/  ISETP.NE.OR P0, PT, RZ, UR4, !P0 ;  /* 0x00000004ff007c0c */ /* 0x000fe4000c705670 */
[----:B------:R-:W-:-:S04]  /*00d0*/  ULEA.HI UR5, UR5, UR4, URZ, 0x2 ;  /* 0x0000000405057291 */ /* 0x000fc8000f8f103f */
[----:B------:R-:W-:-:S04]  /*00e0*/  ULOP3.LUT UR5, UR5, 0xfffffffc, URZ, 0xc0, !UPT ;  /* 0xfffffffc05057892 */ /* 0x000fc8000f8ec03f */
[----:B------:R-:W-:-:S03]  /*00f0*/  UIADD3 UR7, UR4, -UR5, URZ ;  /* 0x8000000504077290 */ /* 0x000fc6000fffe03f */
[----:B------:R-:W-:Y:S09]  /*0100*/  @P0 BRA `(.L_x_1) ;  /* 0x0000000000200947 */ /* 0x000ff20003800000 */
[----:B------:R-:W-:Y:S02]  /*0110*/  ULDC.64 UR4, c[0x0][0x198] ;  /* 0x0000660000047ab9 */ /* 0x000fe40000000a00 */
[----:B------:R-:W-:Y:S02]  /*0120*/  UIADD3 UR10, UP0, UR4, 0xf0, URZ ;  /* 0x000000f0040a7890 */ /* 0x000fe4000ff1e03f */
[----:B------:R-:W-:Y:S02]  /*0130*/  UIADD3 UR4, UP1, UR4, 0x1f0, URZ ;  /* 0x000001f004047890 */ /* 0x000fe4000ff3e03f */
[----:B------:R-:W-:Y:S02]  /*0140*/  UIADD3.X UR11, URZ, UR5, URZ, UP0, !UPT ;  /* 0x000000053f0b7290 */ /* 0x000fe400087fe43f */
[----:B------:R-:W-:-:S07]  /*0150*/  UIADD3.X UR5, URZ, UR5, URZ, UP1, !UPT ;  /* 0x000000053f057290 */ /* 0x000fce0008ffe43f */
[----:B------:R0:W-:Y:S02]  /*0160*/  UTMACCTL.PF [UR10] ;  /* 0x000000000a0079b9 */ /* 0x0001e40008040000 */
[----:B------:R0:W-:Y:S02]  /*0170*/  UTMACCTL.PF [UR4] ;  /* 0x00000000040079b9 */ /* 0x0001e40008040000 */
[----:B0-----:R-:W-:Y:S01]  /*0180*/  NOP ;  /* 0x0000000000007918 */ /* 0x001fe20000000000 */
.L_x_1:
[----:B------:R-:W-:Y:S05]  /*0190*/  BSYNC B0 ;  /* 0x0000000000007941 */ /* 0x000fea0003800000 */
.L_x_0:
[----:B------:R-:W0:Y:S01]  /*01a0*/  SHFL.IDX PT, R3, R0, RZ, 0x1f ;  /* 0x00001fff00037589 */ /* 0x000e2200000e0000 */
[----:B------:R-:W-:Y:S01]  /*01b0*/  UISETP.NE.AND UP0, UPT, UR7, 0x3, UPT ;  /* 0x000000030700788c */ /* 0x000fe2000bf05270 */
[----:B------:R-:W-:Y:S01]  /*01c0*/  ISETP.NE.AND P1, PT, RZ, UR8, PT ;  /* 0x00000008ff007c0c */ /* 0x000fe2000bf25270 */
[----:B------:R-:W-:Y:S02]  /*01d0*/  UIADD3 UR11, UR8, -0x1, URZ ;  /* 0xffffffff080b7890 */ /* 0x000fe4000fffe03f */
[----:B------:R-:W-:Y:S02]  /*01e0*/  UISETP.EQ.OR UP0, UPT, UR7, URZ, !UP0 ;  /* 0x0000003f0700728c */ /* 0x000fe4000c702670 */
[----:B------:R-:W-:Y:S02]  /*01f0*/  UISETP.GE.U32.AND UP1, UPT, UR11, 0x2, UPT ;  /* 0x000000020b00788c */ /* 0x000fe4000bf26070 */
[----:B------:R-:W-:-:S04]  /*0200*/  UISETP.EQ.AND UP0, UPT, UR8, URZ, UP0 ;  /* 0x0000003f0800728c */ /* 0x000fc80008702270 */
[----:B------:R-:W-:-:S04]  /*0210*/  USEL UR6, URZ, 0x1, !UP0 ;  /* 0x000000013f067887 */ /* 0x000fc8000c000000 */
[----:B------:R-:W-:Y:S01]  /*0220*/  USEL UR6, UR6, 0x2, UP1 ;  /* 0x0000000206067887 */ /* 0x000fe20008800000 */
[----:B0-----:R-:W-:-:S13]  /*0230*/  ISETP.NE.AND P0, PT, R3, RZ, PT ;  /* 0x000000ff0300720c */ /* 0x001fda0003f05270 */
[----:B------:R-:W-:Y:S05]  /*0240*/  @P0 BRA `(.L_x_2) ;  /* 0x0000000000480947 */ /* 0x000fea0003800000 */
[----:B------:R-:W0:Y:S01]  /*0250*/  S2UR UR10, SR_CgaCtaId ;  /* 0x00000000000a79c3 */ /* 0x000e220000008800 */
[----:B------:R-:W-:Y:S01]  /*0260*/  UMOV UR4, 0x400 ;  /* 0x0000040000047882 */ /* 0x000fe20000000000 */
[----:B------:R-:W-:Y:S01]  /*0270*/  UMOV UR5, 0x1 ;  /* 0x0000000100057882 */ /* 0x000fe20000000000 */
[----:B------:R-:W-:Y:S01]  /*0280*/  UMOV UR8, 0x4 ;  /* 0x0000000400087882 */ /* 0x000fe20000000000 */
[----:B------:R-:W-:Y:S01]  /*0290*/  ELECT P0, URZ, PT ;  /* 0x00000000003f782f */ /* 0x000fe20003800000 */
[----:B------:R-:W-:-:S04]  /*02a0*/  UIADD3 UR8, -UR8, 0x100000, URZ ;  /* 0x0010000008087890 */ /* 0x000fc8000fffe13f */
[----:B------:R-:W-:Y:S02]  /*02b0*/  USHF.L.U32 UR9, UR8, 0xb, URZ ;  /* 0x0000000b08097899 */ /* 0x000fe4000800063f */
[----:B------:R-:W-:Y:S02]  /*02c0*/  USHF.L.U32 UR8, UR8, 0x1, URZ ;  /* 0x0000000108087899 */ /* 0x000fe4000800063f */
[----:B0-----:R-:W-:Y:S02]  /*02d0*/  ULEA UR10, UR10, UR4, 0x18 ;  /* 0x000000040a0a7291 */ /* 0x001fe4000f8ec03f */
[----:B------:R-:W-:-:S04]  /*02e0*/  UIADD3 UR4, -UR5, 0x100000, URZ ;  /* 0x0010000005047890 */ /* 0x000fc8000fffe13f */
[----:B------:R-:W-:Y:S02]  /*02f0*/  USHF.L.U32 UR5, UR4, 0xb, URZ ;  /* 0x0000000b04057899 */ /* 0x000fe4000800063f */
[----:B------:R-:W-:Y:S01]  /*0300*/  USHF.L.U32 UR4, UR4, 0x1, URZ ;  /* 0x0000000104047899 */ /* 0x000fe2000800063f */
[----:B------:R-:W0:Y:S11]  /*0310*/  FENCE.VIEW.ASYNC.S ;  /* 0x00000000000073c6 */ /* 0x000e360000000000 */
[----:B0-----:R0:W1:Y:S01]  /*0320*/  SYNCS.EXCH.64 URZ, [UR10], UR4 ;  /* 0x000000040a3f75b2 */ /* 0x0010620008000100 */
[----:B------:R0:W2:Y:S01]  /*0330*/  SYNCS.EXCH.64 URZ, [UR10+0x10], UR8 ;  /* 0x000010080a3f75b2 */ /* 0x0000a20008000100 */
[----:B------:R0:W3:Y:S01]  /*0340*/  SYNCS.EXCH.64 URZ, [UR10+0x8], UR4 ;  /* 0x000008040a3f75b2 */ /* 0x0000e20008000100 */
[----:B------:R0:W4:Y:S01]  /*0350*/  SYNCS.EXCH.64 URZ, [UR10+0x18], UR8 ;  /* 0x000018080a3f75b2 */ /* 0x0001220008000100 */
[----:B------:R-:W-:Y:S01]  /*0360*/  NOP ;  /* 0x0000000000007918 */ /* 0x000fe20000000000 */
.L_x_2:
[----:B------:R-:W-:Y:S01]  /*0370*/  SHF.R.S32.HI R2, RZ, 0x1f, R4 ;  /* 0x0000001fff027819 */ /* 0x000fe20000011404 */
[----:B------:R-:W5:Y:S01]  /*0380*/  SHFL.IDX PT, R0, R0, RZ, 0x1f ;  /* 0x00001fff00007589 */ /* 0x000f6200000e0000 */
[----:B0-----:R-:W0:Y:S01]  /*0390*/  S2UR UR10, SR_CTAID.X ;  /* 0x00000000000a79c3 */ /* 0x001e220000002500 */
[----:B------:R-:W-:Y:S02]  /*03a0*/  ELECT P0, URZ, PT ;  /* 0x00000000003f782f */ /* 0x000fe40003800000 */
[----:B------:R-:W-:Y:S01]  /*03b0*/  LEA.HI R2, R2, R4, RZ, 0x7 ;  /* 0x0000000402027211 */ /* 0x000fe200078f38ff */
[----:B------:R-:W-:Y:S01]  /*03c0*/  ULDC UR4, c[0x0][0x150] ;  /* 0x0000540000047ab9 */ /* 0x000fe20000000800 */
[----:B------:R-:W-:Y:S01]  /*03d0*/  SHF.R.S32.HI R6, RZ, 0x1f, R3 ;  /* 0x0000001fff067819 */ /* 0x000fe20000011403 */
[----:B------:R-:W-:Y:S01]  /*03e0*/  NOP ;  /* 0x0000000000007918 */ /* 0x000fe20000000000 */
[----:B------:R-:W-:Y:S01]  /*03f0*/  LOP3.LUT R2, R2, 0xffffff80, RZ, 0xc0, !PT ;  /* 0xffffff8002027812 */ /* 0x000fe200078ec0ff */
[----:B------:R-:W-:Y:S01]  /*0400*/  NOP ;  /* 0x0000000000007918 */ /* 0x000fe20000000000 */
[----:B------:R-:W-:Y:S01]  /*0410*/  LEA.HI R6, R6, R3, RZ, 0x2 ;  /* 0x0000000306067211 */ /* 0x000fe200078f10ff */
[----:B------:R-:W1:Y:S02]  /*0420*/  LDC R8, c[0x0][0x144] ;  /* 0x00005100ff087b82 */ /* 0x000e640000000800 */
[----:B------:R-:W-:Y:S01]  /*0430*/  IMAD.IADD R4, R4, 0x1, -R2 ;  /* 0x0000000104047824 */ /* 0x000fe200078e0a02 */
[----:B------:R-:W-:Y:S01]  /*0440*/  LOP3.LUT R6, R6, 0x3ffffffc, RZ, 0xc0, !PT ;  /* 0x3ffffffc06067812 */ /* 0x000fe200078ec0ff */
[----:B------:R-:W2:Y:S03]  /*0450*/  S2R R2, SR_CTAID.Y ;  /* 0x0000000000027919 */ /* 0x000ea60000002600 */
[----:B------:R-:W-:Y:S01]  /*0460*/  SHF.R.S32.HI R5, RZ, 0x1f, R4 ;  /* 0x0000001fff057819 */ /* 0x000fe20000011404 */
[----:B------:R-:W-:Y:S01]  /*0470*/  IMAD.IADD R6, R3, 0x1, -R6 ;  /* 0x0000000103067824 */ /* 0x000fe200078e0a06 */
[----:B------:R-:W3:Y:S02]  /*0480*/  LDC R11, c[0x0][0x148] ;  /* 0x00005200ff0b7b82 */ /* 0x000ee40000000800 */
[----:B------:R-:W-:-:S02]  /*0490*/  LEA.HI R5, R5, R4, RZ, 0x3 ;  /* 0x0000000405057211 */ /* 0x000fc400078f18ff */
[----:B-----5:R-:W-:Y:S02]  /*04a0*/  ISETP.NE.OR P0, PT, R0, RZ, !P0 ;  /* 0x000000ff0000720c */ /* 0x020fe40004705670 */
[--C-:B------:R-:W-:Y:S02]  /*04b0*/  SHF.R.S32.HI R0, RZ, 0x3, R5.reuse ;  /* 0x00000003ff007819 */ /* 0x100fe40000011405 */
[----:B------:R-:W-:Y:S02]  /*04c0*/  SHF.R.S32.HI R5, RZ, 0x1f, R5 ;  /* 0x0000001fff057819 */ /* 0x000fe40000011405 */
[----:B0-----:R-:W-:Y:S02]  /*04d0*/  I2FP.F32.U32 R7, UR10 ;  /* 0x0000000a00077c45 */ /* 0x001fe40008201000 */
[----:B------:R-:W-:-:S03]  /*04e0*/  LEA.HI R5, R5, R0, RZ, 0x2 ;  /* 0x0000000005057211 */ /* 0x000fc600078f10ff */
[----:B------:R-:W-:Y:S01]  /*04f0*/  FMUL R7, R7, UR4 ;  /* 0x0000000407077c20 */ /* 0x000fe20008400000 */
[----:B------:R-:W-:Y:S01]  /*0500*/  LOP3.LUT R5, R5, 0xfffffffc, RZ, 0xc0, !PT ;  /* 0xfffffffc05057812 */ /* 0x000fe200078ec0ff */
[----:B------:R-:W-:Y:S01]  /*0510*/  VOTEU.ALL UP0, P0 ;  /* 0x00000000003f7886 */ /* 0x000fe20000000000 */
[----:B------:R-:W-:Y:S01]  /*0520*/  ULDC UR4, c[0x0][0x154] ;  /* 0x0000550000047ab9 */ /* 0x000fe20000000800 */
[----:B------:R-:W-:Y:S02]  /*0530*/  VOTEU.ALL UP1, P0 ;  /* 0x00000000003f7886 */ /* 0x000fe40000020000 */
[----:B------:R-:W0:Y:S01]  /*0540*/  F2I.U32.TRUNC.NTZ R7, R7 ;  /* 0x0000000700077305 */ /* 0x000e22000020f000 */
[----:B------:R-:W-:Y:S01]  /*0550*/  IMAD.IADD R5, R0, 0x1, -R5 ;  /* 0x0000000100057824 */ /* 0x000fe200078e0a05 */
[----:B------:R-:W5:Y:S01]  /*0560*/  @!UP0 S2UR UR9, SR_CgaCtaId ;  /* 0x00000000000989c3 */ /* 0x000f620000008800 */
[----:B------:R-:W-:Y:S02]  /*0570*/  @!UP0 UMOV UR8, 0x400 ;  /* 0x0000040000088882 */ /* 0x000fe40000000000 */
[----:B------:R-:W-:Y:S01]  /*0580*/  IMAD R5, R6, 0x4, R5 ;  /* 0x0000000406057824 */ /* 0x000fe200078e0205 */
[----:B--2---:R-:W-:-:S04]  /*0590*/  I2FP.F32.U32 R9, R2 ;  /* 0x0000000200097245 */ /* 0x004fc80000201000 */
[----:B------:R-:W-:Y:S01]  /*05a0*/  LEA.HI R0, R5, R5, RZ, 0x1 ;  /* 0x0000000505007211 */ /* 0x000fe200078f08ff */
[----:B------:R-:W-:Y:S01]  /*05b0*/  FMUL R9, R9, UR4 ;  /* 0x0000000409097c20 */ /* 0x000fe20008400000 */
[----:B------:R-:W-:Y:S02]  /*05c0*/  UMOV UR4, 0x20 ;  /* 0x0000002000047882 */ /* 0x000fe40000000000 */
[----:B------:R-:W-:Y:S01]  /*05d0*/  LOP3.LUT R6, R0, 0xfffffffe, RZ, 0xc0, !PT ;  /* 0xfffffffe00067812 */ /* 0x000fe200078ec0ff */
[----:B0-----:R-:W-:Y:S01]  /*05e0*/  IMAD.MOV R13, RZ, RZ, -R7 ;  /* 0x000000ffff0d7224 */ /* 0x001fe200078e0a07 */
[----:B------:R-:W-:-:S04]  /*05f0*/  @!UP0 UIADD3 UR4, -UR4, 0x100000, URZ ;  /* 0x0010000004048890 */ /* 0x000fc8000fffe13f */
[----:B------:R-:W-:Y:S02]  /*0600*/  @!UP0 USHF.L.U32 UR5, UR4, 0xb, URZ ;  /* 0x0000000b04058899 */ /* 0x000fe4000800063f */
[----:B------:R-:W-:Y:S01]  /*0610*/  @!UP0 USHF.L.U32 UR4, UR4, 0x1, URZ ;  /* 0x0000000104048899 */ /* 0x000fe2000800063f */
[----:B------:R-:W0:Y:S01]  /*0620*/  F2I.U32.TRUNC.NTZ R9, R9 ;  /* 0x0000000900097305 */ /* 0x000e22000020f000 */
[----:B-1----:R-:W-:Y:S02]  /*0630*/  IMAD R0, R8, R13, UR10 ;  /* 0x0000000a08007e24 */ /* 0x002fe4000f8e020d */
[C---:B------:R-:W-:Y:S02]  /*0640*/  IMAD.IADD R7, R5.reuse, 0x1, -R6 ;  /* 0x0000000105077824 */ /* 0x040fe400078e0a06 */
[----:B------:R-:W-:-:S03]  /*0650*/  IMAD.SHL.U32 R6, R5, 0x4, RZ ;  /* 0x0000000405067824 */ /* 0x000fc600078e00ff */
[----:B------:R-:W-:Y:S01]  /*0660*/  ISETP.NE.AND P2, PT, R7, R0, PT ;  /* 0x000000000700720c */ /* 0x000fe20003f45270 */
[----:B-----5:R-:W-:Y:S01]  /*0670*/  @!UP0 ULEA UR8, UR9, UR8, 0x18 ;  /* 0x0000000809088291 */ /* 0x020fe2000f8ec03f */
[----:B------:R-:W-:Y:S01]  /*0680*/  LOP3.LUT R10, R5, 0xc, R6, 0x78, !PT ;  /* 0x0000000c050a7812 */ /* 0x000fe200078e7806 */
[----:B------:R-:W1:Y:S01]  /*0690*/  LDC R7, c[0x0][0x140] ;  /* 0x00005000ff077b82 */ /* 0x000e620000000800 */
[----:B------:R-:W-:Y:S01]  /*06a0*/  VOTEU.ALL UP0, P0 ;  /* 0x00000000003f7886 */ /* 0x000fe20000000000 */
[----:B------:R-:W-:Y:S01]  /*06b0*/  LOP3.LUT P0, RZ, R4, 0x7, RZ, 0xc0, !PT ;  /* 0x0000000704ff7812 */ /* 0x000fe2000780c0ff */
[----:B0-----:R-:W-:Y:S01]  /*06c0*/  IMAD.MOV R14, RZ, RZ, -R9 ;  /* 0x000000ffff0e7224 */ /* 0x001fe200078e0a09 */
[----:B------:R0:W-:Y:S01]  /*06d0*/  STL [R1+0x4], R10 ;  /* 0x0000040a01007387 */ /* 0x0001e20000100800 */
[----:B------:R-:W-:Y:S01]  /*06e0*/  IMAD.MOV.U32 R4, RZ, RZ, 0x1 ;  /* 0x00000001ff047424 */ /* 0x000fe200078e00ff */
[----:B------:R-:W-:Y:S01]  /*06f0*/  ISETP.LT.U32.AND P0, PT, R10, 0x2, !P0 ;  /* 0x000000020a00780c */ /* 0x000fe20004701070 */
[----:B---3--:R-:W-:-:S03]  /*0700*/  IMAD R6, R11, R14, R2 ;  /* 0x0000000e0b067224 */ /* 0x008fc600078e0202 */
[----:B------:R-:W-:Y:S01]  /*0710*/  @P2 LEA.HI R5, R10, R10, RZ, 0x1 ;  /* 0x0000000a0a052211 */ /* 0x000fe200078f08ff */
[----:B------:R-:W2:Y:S02]  /*0720*/  FENCE.VIEW.ASYNC.S ;  /* 0x00000000000073c6 */ /* 0x000ea40000000000 */
[----:B--2---:R0:W2:Y:S01]  /*0730*/  @!UP0 SYNCS.EXCH.64 URZ, [UR8+0x30], UR4 ;  /* 0x00003004083f85b2 */ /* 0x0040a20008000100 */
[----:B------:R-:W-:-:S04]  /*0740*/  @P2 SHF.R.S32.HI R5, RZ, 0x1, R5 ;  /* 0x00000001ff052819 */ /* 0x000fc80000011405 */
[----:B------:R-:W-:Y:S02]  /*0750*/  @P2 ISETP.NE.AND P3, PT, R5, R6, PT ;  /* 0x000000060500220c */ /* 0x000fe40003f65270 */
[----:B------:R-:W-:Y:S02]  /*0760*/  SEL R5, RZ, 0x1, !P0 ;  /* 0x00000001ff057807 */ /* 0x000fe40004000000 */
[----:B------:R-:W-:Y:S02]  /*0770*/  @P2 SEL R4, RZ, 0x1, P3 ;  /* 0x00000001ff042807 */ /* 0x000fe40001800000 */
[----:B-1----:R-:W-:Y:S02]  /*0780*/  ISETP.EQ.U32.AND P4, PT, R7, 0x1, PT ;  /* 0x000000010700780c */ /* 0x002fe40003f82070 */
[----:B------:R-:W-:Y:S01]  /*0790*/  LOP3.LUT R4, R4, R5, RZ, 0xc0, !PT ;  /* 0x0000000504047212 */ /* 0x000fe200078ec0ff */
[----:B------:R0:W1:Y:S01]  /*07a0*/  @!UP1 SYNCS.EXCH.64 URZ, [UR8+0x38], UR4 ;  /* 0x00003804083f95b2 */ /* 0x0000620008000100 */
[----:B------:R-:W-:-:S03]  /*07b0*/  NOP ;  /* 0x0000000000007918 */ /* 0x000fc60000000000 */
[----:B------:R0:W-:Y:S06]  /*07c0*/  STL [R1], R4 ;  /* 0x0000000401007387 */ /* 0x0001ec0000100800 */
[----:B--2---:R-:W-:Y:S05]  /*07d0*/  @!P4 BRA `(.L_x_3) ;  /* 0x000000000008c947 */ /* 0x004fea0003800000 */
[----:B-1--4-:R-:W-:Y:S01]  /*07e0*/  UCGABAR_ARV ;  /* 0x00000000000079c7 */ /* 0x012fe20008000000 */
[----:B------:R-:W-:Y:S05]  /*07f0*/  BRA `(.L_x_4) ;  /* 0x0000000000047947 */ /* 0x000fea0003800000 */
.L_x_3:
[----:B-1--4-:R-:W-:Y:S01]  /*0800*/  NOP ;  /* 0x0000000000007918 */ /* 0x012fe20000000000 */
.L_x_4:
[----:B------:R-:W1:Y:S01]  /*0810*/  LDC R3, c[0x0][0x65c] ;  /* 0x00019700ff037b82 */ /* 0x000e620000000800 */
[----:B0-----:R-:W-:Y:S02]  /*0820*/  IMAD.U32 R4, RZ, RZ, UR10 ;  /* 0x0000000aff047e24 */ /* 0x001fe4000f8e00ff */
[----:B------:R-:W-:Y:S01]  /*0830*/  IMAD.MOV.U32 R5, RZ, RZ, RZ ;  /* 0x000000ffff057224 */ /* 0x000fe200078e00ff */
[----:B-1----:R-:W-:-:S13]  /*0840*/  ISETP.NE.AND P3, PT, R3, 0x1, PT ;  /* 0x000000010300780c */ /* 0x002fda0003f65270 */
[----:B------:R-:W0:Y:S01]  /*0850*/  @P3 LDC R7, c[0x0][0x10] ;  /* 0x00000400ff073b82 */ /* 0x000e220000000800 */
[----:B------:R-:W-:Y:S02]  /*0860*/  @P3 IMAD.MOV.U32 R3, RZ, RZ, RZ ;  /* 0x000000ffff033224 */ /* 0x000fe400078e00ff */
[----:B------:R-:W-:-:S05]  /*0870*/  @P3 IMAD.MOV.U32 R13, RZ, RZ, RZ ;  /* 0x000000ffff0d3224 */ /* 0x000fca00078e00ff */
[----:B------:R-:W1:Y:S01]  /*0880*/  @!P3 LDC R9, c[0x0][0xc] ;  /* 0x00000300ff09bb82 */ /* 0x000e620000000800 */
[----:B0-----:R-:W-:-:S04]  /*0890*/  @P3 IMAD.WIDE.U32 R6, R7, UR10, R2 ;  /* 0x0000000a07063c25 */ /* 0x001fc8000f8e0002 */
[----:B------:R-:W-:Y:S02]  /*08a0*/  @P3 IMAD.MOV.U32 R15, RZ, RZ, R6 ;  /* 0x000000ffff0f3224 */ /* 0x000fe400078e0006 */
[----:B------:R-:W-:Y:S02]  /*08b0*/  @P3 IMAD.IADD R23, R7, 0x1, R13 ;  /* 0x0000000107173824 */ /* 0x000fe400078e020d */
[----:B-1----:R-:W-:-:S04]  /*08c0*/  @!P3 IMAD.WIDE.U32 R4, R2, R9, R4 ;  /* 0x000000090204b225 */ /* 0x002fc800078e0004 */
[----:B------:R-:W-:Y:S02]  /*08d0*/  @!P3 IMAD.MOV.U32 R15, RZ, RZ, R4 ;  /* 0x000000ffff0fb224 */ /* 0x000fe400078e0004 */
[----:B------:R-:W-:-:S03]  /*08e0*/  @!P3 IMAD.MOV.U32 R23, RZ, RZ, R5 ;  /* 0x000000ffff17b224 */ /* 0x000fc600078e0005 */
[----:B------:R0:W-:Y:S04]  /*08f0*/  STL [R1+0xc], R15 ;  /* 0x00000c0f01007387 */ /* 0x0001e80000100800 */
[----:B------:R0:W-:Y:S01]  /*0900*/  STL [R1+0x8], R23 ;  /* 0x0000081701007387 */ /* 0x0001e20000100800 */
[----:B------:R-:W-:Y:S05]  /*0910*/  @!P4 BRA `(.L_x_5) ;  /* 0x00000000000cc947 */ /* 0x000fea0003800000 */
[----:B------:R-:W-:Y:S01]  /*0920*/  UCGABAR_WAIT ;  /* 0x0000000000007dc7 */ /* 0x000fe20008000000 */
[----:B------:R-:W-:Y:S01]  /*0930*/  CCTL.IVALL ;  /* 0x00000000ff00798f */ /* 0x000fe20002000000 */
[----:B------:R-:W-:Y:S05]  /*0940*/  BRA `(.L_x_6) ;  /* 0x0000000000047947 */ /* 0x000fea0003800000 */
.L_x_5:
[----:B------:R-:W-:Y:S06]  /*0950*/  BAR.SYNC.DEFER_BLOCKING 0x0 ;  /* 0x0000000000007b1d */ /* 0x000fec0000010000 */
.L_x_6:
[----:B------:R-:W-:Y:S05]  /*0960*/  @!P1 BRA `(.L_x_7) ;  /* 0x000000dc00609947 */ /* 0x000fea0003800000 */
[----:B------:R-:W-:-:S06]  /*0970*/  UISETP.GT.U32.AND UP0, UPT, UR11, 0x1, UPT ;  /* 0x000000010b00788c */ /* 0x000fcc000bf04070 */
[----:B------:R-:W-:-:S13]  /*0980*/  PLOP3.LUT P0, PT, PT, PT, UP0, 0x80, 0x0 ;  /* 0x000000000000781c */ /* 0x000fda0003f0f008 */
[----:B------:R-:W-:Y:S05]  /*0990*/  @P0 EXIT ;  /* 0x000000000000094d */ /* 0x000fea0003800000 */
[----:B------:R-:W-:Y:S01]  /*09a0*/  IMAD.MOV.U32 R6, RZ, RZ, -0x1 ;  /* 0xffffffffff067424 */ /* 0x000fe200078e00ff */
[----:B------:R-:W-:Y:S01]  /*09b0*/  ULDC.64 UR4, c[0x0][0x650] ;  /* 0x0001940000047ab9 */ /* 0x000fe20000000a00 */
[----:B------:R-:W-:Y:S01]  /*09c0*/  IMAD.MOV.U32 R5, RZ, RZ, -0x1 ;  /* 0xffffffffff057424 */ /* 0x000fe200078e00ff */
[----:B------:R-:W-:Y:S01]  /*09d0*/  ISETP.GE.U32.AND P0, PT, R15, UR4, PT ;  /* 0x000000040f007c0c */ /* 0x000fe2000bf06070 */
[----:B------:R-:W-:Y:S01]  /*09e0*/  UMOV UR35, 0xffffffff ;  /* 0xffffffff00237882 */ /* 0x000fe20000000000 */
[----:B------:R1:W-:Y:S01]  /*09f0*/  STL [R1+0x14], R6 ;  /* 0x0000140601007387 */ /* 0x0003e20000100800 */
[----:B------:R-:W-:Y:S02]  /*0a00*/  PRMT R4, RZ, 0x7610, R4 ;  /* 0x00007610ff047816 */ /* 0x000fe40000000004 */
[----:B------:R-:W-:Y:S01]  /*0a10*/  ISETP.GE.U32.AND.EX P0, PT, R23, UR5, PT, P0 ;  /* 0x0000000517007c0c */ /* 0x000fe2000bf06100 */
[----:B------:R1:W-:-:S12]  /*0a20*/  STL [R1+0x10], R5 ;  /* 0x0000100501007387 */ /* 0x0003d80000100800 */
[----:B-1----:R-:W-:Y:S05]  /*0a30*/  @P0 BRA `(.L_x_8) ;  /* 0x0000000400380947 */ /* 0x002fea0003800000 */
[----:B------:R-:W1:Y:S01]  /*0a40*/  LDC.64 R16, c[0x0][0x628] ;  /* 0x00018a00ff107b82 */ /* 0x000e620000000a00 */
[----:B------:R-:W-:Y:S02]  /*0a50*/  IMAD.MOV.U32 R4, RZ, RZ, R15 ;  /* 0x000000ffff047224 */ /* 0x000fe400078e000f */
[----:B------:R-:W-:-:S05]  /*0a60*/  IMAD.MOV.U32 R5, RZ, RZ, R23 ;  /* 0x000000ffff057224 */ /* 0x000fca00078e0017 */
[----:B------:R-:W2:Y:S08]  /*0a70*/  LDC R10, c[0x0][0x630] ;  /* 0x00018c00ff0a7b82 */ /* 0x000eb00000000800 */
[----:B------:R-:W3:Y:S01]  /*0a80*/  LDC.64 R18, c[0x0][0x620] ;  /* 0x00018800ff127b82 */ /* 0x000ee20000000a00 */
[----:B-1----:R-:W-:-:S04]  /*0a90*/  ISETP.NE.U32.AND P0, PT, R16, RZ, PT ;  /* 0x000000ff1000720c */ /* 0x002fc80003f05070 */
[----:B------:R-:W-:-:S13]  /*0aa0*/  ISETP.NE.AND.EX P0, PT, R17, RZ, PT, P0 ;  /* 0x000000ff1100720c */ /* 0x000fda0003f05300 */
[----:B--23--:R-:W-:Y:S05]  /*0ab0*/  @!P0 BRA `(.L_x_9) ;  /* 0x0000000000288947 */ /* 0x00cfea0003800000 */
[----:B------:R-:W1:Y:S02]  /*0ac0*/  LDC R9, c[0x0][0x634] ;  /* 0x00018d00ff097b82 */ /* 0x000e640000000800 */
[----:B-1----:R-:W-:-:S05]  /*0ad0*/  IADD3 R9, P0, R15, R9, RZ ;  /* 0x000000090f097210 */ /* 0x002fca0007f1e0ff */
[----:B------:R-:W-:-:S04]  /*0ae0*/  IMAD.X R13, RZ, RZ, R23, P0 ;  /* 0x000000ffff0d7224 */ /* 0x000fc800000e0617 */
[----:B------:R-:W-:-:S04]  /*0af0*/  IMAD.WIDE.U32 R4, R13, R16, RZ ;  /* 0x000000100d047225 */ /* 0x000fc800078e00ff */
[----:B------:R-:W-:-:S04]  /*0b00*/  IMAD.WIDE.U32 R6, P0, R9, R17, R4 ;  /* 0x0000001109067225 */ /* 0x000fc80007800004 */
[----:B------:R-:W-:-:S04]  /*0b10*/  IMAD.WIDE.U32 R4, R9, R16, RZ ;  /* 0x0000001009047225 */ /* 0x000fc800078e00ff */
[----:B------:R-:W-:Y:S01]  /*0b20*/  IMAD.X R9, RZ, RZ, RZ, P0 ;  /* 0x000000ffff097224 */ /* 0x000fe200000e06ff */
[----:B------:R-:W-:Y:S01]  /*0b30*/  IADD3 RZ, P0, R5, R6, RZ ;  /* 0x0000000605ff7210 */ /* 0x000fe20007f1e0ff */
[----:B------:R-:W-:-:S04]  /*0b40*/  IMAD.MOV.U32 R8, RZ, RZ, R7 ;  /* 0x000000ffff087224 */ /* 0x000fc800078e0007 */
[----:B------:R-:W-:-:S08]  /*0b50*/  IMAD.WIDE.U32.X R4, R13, R17, R8, P0 ;  /* 0x000000110d047225 */ /* 0x000fd000000e0408 */
.L_x_9:
[----:B------:R-:W1:Y:S01]  /*0b60*/  LDC.64 R20, c[0x0][0x640] ;  /* 0x00019000ff147b82 */ /* 0x000e620000000a00 */
[-C--:B------:R-:W-:Y:S01]  /*0b70*/  SHF.R.U64 R22, R4, R10.reuse, R5 ;  /* 0x0000000a04167219 */ /* 0x080fe20000001205 */
[----:B------:R-:W-:Y:S01]  /*0b80*/  IMAD.MOV.U32 R4, RZ, RZ, R15 ;  /* 0x000000ffff047224 */ /* 0x000fe200078e000f */
[----:B------:R-:W-:Y:S01]  /*0b90*/  SHF.R.U32.HI R3, RZ, R10, R5 ;  /* 0x0000000aff037219 */ /* 0x000fe20000011605 */
[----:B------:R-:W-:Y:S01]  /*0ba0*/  IMAD.MOV.U32 R5, RZ, RZ, R23 ;  /* 0x000000ffff057224 */ /* 0x000fe200078e0017 */
[----:B------:R-:W-:Y:S01]  /*0bb0*/  IADD3 R7, P0, RZ, -R22, RZ ;  /* 0x80000016ff077210 */ /* 0x000fe20007f1e0ff */
[----:B0-----:R-:W-:Y:S02]  /*0bc0*/  IMAD R23, R11, R14, R2 ;  /* 0x0000000e0b177224 */ /* 0x001fe400078e0202 */
[----:B------:R-:W0:Y:S01]  /*0bd0*/  LDC R8, c[0x0][0x618] ;  /* 0x00018600ff087b82 */ /* 0x000e220000000800 */
[----:B------:R-:W-:Y:S02]  /*0be0*/  IMAD.MOV.U32 R11, RZ, RZ, 0x1 ;  /* 0x00000001ff0b7424 */ /* 0x000fe400078e00ff */
[----:B------:R-:W-:-:S02]  /*0bf0*/  IMAD.X R3, RZ, RZ, ~R3, P0 ;  /* 0x000000ffff037224 */ /* 0x000fc400000e0e03 */
[----:B------:R-:W-:-:S03]  /*0c00*/  IMAD.WIDE.U32 R4, R7, R18, R4 ;  /* 0x0000001207047225 */ /* 0x000fc600078e0004 */
[----:B------:R-:W2:Y:S01]  /*0c10*/  LDC R12, c[0x0][0x608] ;  /* 0x00018200ff0c7b82 */ /* 0x000ea20000000800 */
[----:B------:R-:W-:-:S04]  /*0c20*/  IMAD R6, R3, R18, RZ ;  /* 0x0000001203067224 */ /* 0x000fc800078e02ff */
[----:B------:R-:W-:-:S03]  /*0c30*/  IMAD R3, R7, R19, R6 ;  /* 0x0000001307037224 */ /* 0x000fc600078e0206 */
[----:B------:R-:W3:Y:S01]  /*0c40*/  LDC R16, c[0x0][0x658] ;  /* 0x00019600ff107b82 */ /* 0x000ee20000000800 */
[----:B------:R-:W-:Y:S01]  /*0c50*/  IMAD.IADD R3, R5, 0x1, R3 ;  /* 0x0000000105037824 */ /* 0x000fe200078e0203 */
[----:B-1----:R-:W-:Y:S01]  /*0c60*/  ISETP.NE.U32.AND P0, PT, R20, RZ, PT ;  /* 0x000000ff1400720c */ /* 0x002fe20003f05070 */
[----:B------:R-:W-:-:S03]  /*0c70*/  IMAD.MOV.U32 R5, RZ, RZ, -0x1 ;  /* 0xffffffffff057424 */ /* 0x000fc600078e00ff */
[----:B------:R-:W-:Y:S02]  /*0c80*/  ISETP.NE.AND.EX P0, PT, R21, RZ, PT, P0 ;  /* 0x000000ff1500720c */ /* 0x000fe40003f05300 */
[----:B------:R-:W1:Y:S01]  /*0c90*/  LDC R13, c[0x0][0x600] ;  /* 0x00018000ff0d7b82 */ /* 0x000e620000000800 */
[-CC-:B0-----:R-:W-:Y:S02]  /*0ca0*/  SHF.R.U64 R10, R4, R8.reuse, R3.reuse ;  /* 0x00000008040a7219 */ /* 0x181fe40000001203 */
[----:B------:R-:W-:-:S05]  /*0cb0*/  SHF.R.U32.HI R3, RZ, R8, R3 ;  /* 0x00000008ff037219 */ /* 0x000fca0000011603 */
[----:B------:R-:W0:Y:S01]  /*0cc0*/  LDC R15, c[0x0][0x648] ;  /* 0x00019200ff0f7b82 */ /* 0x000e220000000800 */
[-CC-:B--2---:R-:W-:Y:S02]  /*0cd0*/  SHF.R.U64 R19, R10, R12.reuse, R3.reuse ;  /* 0x0000000c0a137219 */ /* 0x184fe40000001203 */
[----:B------:R-:W-:-:S05]  /*0ce0*/  SHF.R.U32.HI R3, RZ, R12, R3 ;  /* 0x0000000cff037219 */ /* 0x000fca0000011603 */
[----:B------:R-:W2:Y:S01]  /*0cf0*/  LDC R17, c[0x0][0x638] ;  /* 0x00018e00ff117b82 */ /* 0x000ea20000000800 */
[-C--:B---3--:R-:W-:Y:S02]  /*0d00*/  SHF.L.U32 R2, R5, R16.reuse, RZ ;  /* 0x0000001005027219 */ /* 0x088fe400000006ff */
[--C-:B------:R-:W-:Y:S02]  /*0d10*/  SHF.R.U64 R12, R19, R16, R3.reuse ;  /* 0x00000010130c7219 */ /* 0x100fe40000001203 */
[----:B------:R-:W-:Y:S02]  /*0d20*/  LOP3.LUT R8, RZ, R2, RZ, 0x33, !PT ;  /* 0x00000002ff087212 */ /* 0x000fe400078e33ff */
[----:B------:R-:W-:Y:S01]  /*0d30*/  SHF.R.U32.HI R3, RZ, R16, R3 ;  /* 0x00000010ff037219 */ /* 0x000fe20000011603 */
[----:B------:R-:W3:Y:S01]  /*0d40*/  LDC R18, c[0x0][0x610] ;  /* 0x00018400ff127b82 */ /* 0x000ee20000000800 */
[----:B------:R-:W-:Y:S01]  /*0d50*/  IMAD.MOV.U32 R2, RZ, RZ, R12 ;  /* 0x000000ffff027224 */ /* 0x000fe200078e000c */
[----:B------:R-:W-:Y:S06]  /*0d60*/  @!P0 BRA `(.L_x_10) ;  /* 0x0000000000288947 */ /* 0x000fec0003800000 */
[----:B------:R-:W4:Y:S02]  /*0d70*/  LDC R7, c[0x0][0x64c] ;  /* 0x00019300ff077b82 */ /* 0x000f240000000800 */
[----:B----4-:R-:W-:-:S05]  /*0d80*/  IADD3 R7, P0, R12, R7, RZ ;  /* 0x000000070c077210 */ /* 0x010fca0007f1e0ff */
        /* <DEDUP_REMOVED lines=8> */
.L_x_10:
[----:B0-----:R-:W-:Y:S01]  /*0e10*/  SHF.R.U64 R4, R2, R15, R3 ;  /* 0x0000000f02047219 */ /* 0x001fe20000001203 */
[----:B-1----:R-:W-:Y:S01]  /*0e20*/  VIADD R5, R13, 0xffffffff ;  /* 0xffffffff0d057836 */ /* 0x002fe20000000000 */
[----:B------:R-:W-:Y:S02]  /*0e30*/  SHF.L.U32 R2, R11, R16, RZ ;  /* 0x000000100b027219 */ /* 0x000fe400000006ff */
[----:B------:R-:W-:Y:S01]  /*0e40*/  LOP3.LUT R3, R19, R8, RZ, 0xc0, !PT ;  /* 0x0000000813037212 */ /* 0x000fe200078ec0ff */
[----:B------:R-:W-:Y:S01]  /*0e50*/  IMAD.MOV R6, RZ, RZ, -R4 ;  /* 0x000000ffff067224 */ /* 0x000fe200078e0a04 */
[----:B------:R-:W-:Y:S02]  /*0e60*/  SEL R0, R0, R23, !P3 ;  /* 0x0000001700007207 */ /* 0x000fe40005800000 */
[----:B------:R-:W-:Y:S01]  /*0e70*/  LOP3.LUT R5, R10, R5, RZ, 0xc0, !PT ;  /* 0x000000050a057212 */ /* 0x000fe200078ec0ff */
[----:B------:R-:W-:Y:S01]  /*0e80*/  IMAD R3, R2, R4, R3 ;  /* 0x0000000402037224 */ /* 0x000fe200078e0203 */
[----:B------:R-:W-:Y:S01]  /*0e90*/  R2UR UR35, R22 ;  /* 0x00000000162372ca */ /* 0x000fe200000e0000 */
[----:B--2---:R-:W-:-:S02]  /*0ea0*/  IMAD R2, R6, R17, R12 ;  /* 0x0000001106027224 */ /* 0x004fc400078e020c */
[----:B---3--:R-:W-:Y:S02]  /*0eb0*/  IMAD R0, R3, R18, R0 ;  /* 0x0000001203007224 */ /* 0x008fe400078e0200 */
[----:B------:R-:W-:Y:S02]  /*0ec0*/  IMAD R3, R2, R13, R5 ;  /* 0x0000000d02037224 */ /* 0x000fe400078e0205 */
[----:B------:R-:W-:-:S03]  /*0ed0*/  IMAD.MOV.U32 R4, RZ, RZ, 0x1 ;  /* 0x00000001ff047424 */ /* 0x000fc600078e00ff */
[----:B------:R-:W-:Y:S02]  /*0ee0*/  SEL R2, R3, R0, !P3 ;  /* 0x0000000003027207 */ /* 0x000fe40005800000 */
[----:B------:R-:W-:-:S03]  /*0ef0*/  SEL R0, R0, R3, !P3 ;  /* 0x0000000300007207 */ /* 0x000fc60005800000 */
[----:B------:R1:W-:Y:S04]  /*0f00*/  STL [R1+0x10], R2 ;  /* 0x0000100201007387 */ /* 0x0003e80000100800 */
[----:B------:R1:W-:Y:S02]  /*0f10*/  STL [R1+0x14], R0 ;  /* 0x0000140001007387 */ /* 0x0003e40000100800 */
.L_x_8:
[----:B------:R-:W-:-:S08]  /*0f20*/  NOP ;  /* 0x0000000000007918 */ /* 0x000fd00000000000 */
[----:B------:R-:W2:Y:S02]  /*0f30*/  USETMAXREG.TRY_ALLOC.CTAPOOL UP0, 0xe8 ;  /* 0x000000e8000079c8 */ /* 0x000ea40008000600 */
[----:B--2---:R-:W-:-:S13]  /*0f40*/  PLOP3.LUT P0, PT, PT, PT, UP0, 0x80, 0x0 ;  /* 0x000000000000781c */ /* 0x004fda0003f0f008 */
[----:B------:R-:W-:Y:S05]  /*0f50*/  @!P0 BRA `(.L_x_8) ;  /* 0xfffffffc00f08947 */ /* 0x000fea000383ffff */
[----:B------:R-:W-:Y:S01]  /*0f60*/  ULDC.64 UR4, c[0x0][0x598] ;  /* 0x0001660000047ab9 */ /* 0x000fe20000000a00 */
[----:B------:R-:W-:Y:S01]  /*0f70*/  ULDC.64 UR38, c[0x0][0x208] ;  /* 0x0000820000267ab9 */ /* 0x000fe20000000a00 */
[----:B------:R-:W-:-:S04]  /*0f80*/  ISETP.NE.U32.AND P0, PT, RZ, UR4, PT ;  /* 0x00000004ff007c0c */ /* 0x000fc8000bf05070 */
[----:B------:R-:W-:-:S13]  /*0f90*/  ISETP.NE.AND.EX P0, PT, RZ, UR5, PT, P0 ;  /* 0x00000005ff007c0c */ /* 0x000fda000bf05300 */
[----:B------:R-:W-:Y:S05]  /*0fa0*/  @!P0 BRA `(.L_x_11) ;  /* 0x0000000000208947 */ /* 0x000fea0003800000 */
[----:B-1----:R-:W1:Y:S02]  /*0fb0*/  LDC.64 R2, c[0x0][0x598] ;  /* 0x00016600ff027b82 */ /* 0x002e640000000a00 */
[----:B-1----:R-:W2:Y:S02]  /*0fc0*/  LDG.E.64 R2, desc[UR38][R2.64] ;  /* 0x0000002602027981 */ /* 0x002ea4000c1e1b00 */
[----:B--2---:R-:W-:-:S04]  /*0fd0*/  ISETP.NE.U32.AND P0, PT, R2, RZ, PT ;  /* 0x000000ff0200720c */ /* 0x004fc80003f05070 */
[----:B------:R-:W-:-:S13]  /*0fe0*/  ISETP.NE.AND.EX P0, PT, R3, RZ, PT, P0 ;  /* 0x000000ff0300720c */ /* 0x000fda0003f05300 */
[----:B------:R-:W-:Y:S05]  /*0ff0*/  @!P0 BRA `(.L_x_11) ;  /* 0x00000000000c8947 */ /* 0x000fea0003800000 */
[----:B------:R-:W2:Y:S02]  /*1000*/  LD.E R2, desc[UR38][R2.64] ;  /* 0x0000002602027980 */ /* 0x000ea4000c101900 */
[----:B--2---:R-:W-:Y:S01]  /*1010*/  R2UR UR34, R2 ;  /* 0x00000000022272ca */ /* 0x004fe200000e0000 */
[----:B------:R-:W-:-:S14]  /*1020*/  BRA `(.L_x_12) ;  /* 0x0000000000247947 */ /* 0x000fdc0003800000 */
.L_x_11:
[----:B------:R-:W-:Y:S02]  /*1030*/  ULDC.64 UR4, c[0x0][0x588] ;  /* 0x0001620000047ab9 */ /* 0x000fe40000000a00 */
[----:B------:R-:W-:-:S04]  /*1040*/  ISETP.NE.U32.AND P0, PT, RZ, UR4, PT ;  /* 0x00000004ff007c0c */ /* 0x000fc8000bf05070 */
[----:B------:R-:W-:-:S13]  /*1050*/  ISETP.NE.AND.EX P0, PT, RZ, UR5, PT, P0 ;  /* 0x00000005ff007c0c */ /* 0x000fda000bf05300 */
[----:B------:R-:W-:Y:S05]  /*1060*/  @!P0 BRA `(.L_x_13) ;  /* 0x0000000000108947 */ /* 0x000fea0003800000 */
[----:B-1----:R-:W1:Y:S02]  /*1070*/  LDC.64 R2, c[0x0][0x588] ;  /* 0x00016200ff027b82 */ /* 0x002e640000000a00 */
[----:B-1----:R-:W2:Y:S02]  /*1080*/  LDG.E R2, desc[UR38][R2.64] ;  /* 0x0000002602027981 */ /* 0x002ea4000c1e1900 */
[----:B--2---:R-:W-:Y:S01]  /*1090*/  R2UR UR34, R2 ;  /* 0x00000000022272ca */ /* 0x004fe200000e0000 */
[----:B------:R-:W-:-:S14]  /*10a0*/  BRA `(.L_x_12) ;  /* 0x0000000000047947 */ /* 0x000fdc0003800000 */
.L_x_13:
[----:B------:R-:W-:-:S05]  /*10b0*/  ULDC UR34, c[0x0][0x580] ;  /* 0x0001600000227ab9 */ /* 0x000fca0000000800 */
.L_x_12:
[----:B------:R-:W-:Y:S02]  /*10c0*/  ULDC.64 UR4, c[0x0][0x5a0] ;  /* 0x0001680000047ab9 */ /* 0x000fe40000000a00 */
        /* <DEDUP_REMOVED lines=11> */
.L_x_14:
        /* <DEDUP_REMOVED lines=8> */
.L_x_16:
[----:B------:R-:W-:-:S05]  /*1200*/  ULDC UR33, c[0x0][0x584] ;  /* 0x0001610000217ab9 */ /* 0x000fca0000000800 */
.L_x_15:
[----:B------:R-:W-:-:S13]  /*1210*/  LOP3.LUT P0, RZ, R4, 0xff, RZ, 0xc0, !PT ;  /* 0x000000ff04ff7812 */ /* 0x000fda000780c0ff */
[----:B------:R-:W-:Y:S05]  /*1220*/  @!P0 EXIT ;  /* 0x000000000000894d */ /* 0x000fea0003800000 */
[----:B------:R-:W-:Y:S01]  /*1230*/  ULDC UR4, c[0x0][0x28c] ;  /* 0x0000a30000047ab9 */ /* 0x000fe20000000800 */
[----:B------:R-:W-:Y:S02]  /*1240*/  ULOP3.LUT UR15, UR6, 0x1, URZ, 0xfc, !UPT ;  /* 0x00000001060f7892 */ /* 0x000fe4000f8efc3f */
[----:B------:R-:W-:Y:S01]  /*1250*/  UIADD3 UR4, UR4, 0xff, URZ ;  /* 0x000000ff04047890 */ /* 0x000fe2000fffe03f */
[----:B------:R-:W-:-:S03]  /*1260*/  UMOV UR14, URZ ;  /* 0x0000003f000e7c82 */ /* 0x000fc60008000000 */
[----:B------:R-:W-:-:S04]  /*1270*/  USHF.R.S32.HI UR5, URZ, 0x1f, UR4 ;  /* 0x0000001f3f057899 */ /* 0x000fc80008011404 */
[----:B------:R-:W-:-:S03]  /*1280*/  ULEA.HI UR5, UR5, UR4, URZ, 0x8 ;  /* 0x0000000405057291 */ /* 0x000fc6000f8f403f */
[----:B------:R-:W-:Y:S01]  /*1290*/  UMOV UR4, URZ ;  /* 0x0000003f00047c82 */ /* 0x000fe20008000000 */
[----:B------:R-:W-:-:S12]  /*12a0*/  USHF.R.S32.HI UR32, URZ, 0x8, UR5 ;  /* 0x000000083f207899 */ /* 0x000fd80008011405 */
.L_x_265:
[----:B-1----:R-:W1:Y:S01]  /*12b0*/  S2R R0, SR_TID.X ;  /* 0x0000000000007919 */ /* 0x002e620000002100 */
[----:B--2---:R-:W2:Y:S01]  /*12c0*/  S2UR UR11, SR_CgaCtaId ;  /* 0x00000000000b79c3 */ /* 0x004ea20000008800 */
[----:B------:R-:W-:Y:S01]  /*12d0*/  UMOV UR10, 0x400 ;  /* 0x00000400000a7882 */ /* 0x000fe20000000000 */
[----:B------:R-:W-:Y:S01]  /*12e0*/  UMOV UR5, URZ ;  /* 0x0000003f00057c82 */ /* 0x000fe20008000000 */
[----:B------:R-:W-:Y:S01]  /*12f0*/  UMOV UR16, URZ ;  /* 0x0000003f00107c82 */ /* 0x000fe20008000000 */
[----:B------:R-:W-:Y:S01]  /*1300*/  UMOV UR17, URZ ;  /* 0x0000003f00117c82 */ /* 0x000fe20008000000 */
[----:B------:R-:W-:Y:S01]  /*1310*/  UMOV UR9, UR4 ;  /* 0x0000000400097c82 */ /* 0x000fe20008000000 */
[----:B------:R-:W-:Y:S01]  /*1320*/  UMOV UR12, UR14 ;  /* 0x0000000e000c7c82 */ /* 0x000fe20008000000 */
[----:B------:R-:W-:Y:S01]  /*1330*/  IMAD.MOV.U32 R224, RZ, RZ, RZ ;  /* 0x000000ffffe07224 */ /* 0x000fe200078e00ff */
[----:B------:R-:W-:Y:S02]  /*1340*/  CS2R R4, SRZ ;  /* 0x0000000000047805 */ /* 0x000fe4000001ff00 */
[----:B------:R-:W-:-:S02]  /*1350*/  CS2R R6, SRZ ;  /* 0x0000000000067805 */ /* 0x000fc4000001ff00 */
[----:B------:R-:W-:Y:S02]  /*1360*/  CS2R R8, SRZ ;  /* 0x0000000000087805 */ /* 0x000fe4000001ff00 */
[----:B------:R-:W-:Y:S02]  /*1370*/  CS2R R10, SRZ ;  /* 0x00000000000a7805 */ /* 0x000fe4000001ff00 */
[----:B------:R-:W-:Y:S02]  /*1380*/  CS2R R12, SRZ ;  /* 0x00000000000c7805 */ /* 0x000fe4000001ff00 */
[----:B0-----:R-:W-:Y:S02]  /*1390*/  CS2R R14, SRZ ;  /* 0x00000000000e7805 */ /* 0x001fe4000001ff00 */
[----:B------:R-:W-:Y:S02]  /*13a0*/  CS2R R16, SRZ ;  /* 0x0000000000107805 */ /* 0x000fe4000001ff00 */
[----:B------:R-:W-:-:S02]  /*13b0*/  CS2R R18, SRZ ;  /* 0x0000000000127805 */ /* 0x000fc4000001ff00 */
[----:B------:R-:W-:Y:S02]  /*13c0*/  CS2R R20, SRZ ;  /* 0x0000000000147805 */ /* 0x000fe4000001ff00 */
[----:B------:R-:W-:Y:S02]  /*13d0*/  CS2R R22, SRZ ;  /* 0x0000000000167805 */ /* 0x000fe4000001ff00 */
[----:B------:R-:W-:Y:S02]  /*13e0*/  CS2R R136, SRZ ;  /* 0x0000000000887805 */ /* 0x000fe4000001ff00 */
[----:B------:R-:W-:Y:S02]  /*13f0*/  CS2R R138, SRZ ;  /* 0x00000000008a7805 */ /* 0x000fe4000001ff00 */
[----:B------:R-:W-:Y:S02]  /*1400*/  CS2R R140, SRZ ;  /* 0x00000000008c7805 */ /* 0x000fe4000001ff00 */
[----:B------:R-:W-:-:S02]  /*1410*/  CS2R R142, SRZ ;  /* 0x00000000008e7805 */ /* 0x000fc4000001ff00 */
[----:B------:R-:W-:Y:S02]  /*1420*/  CS2R R144, SRZ ;  /* 0x0000000000907805 */ /* 0x000fe4000001ff00 */
[----:B------:R-:W-:Y:S01]  /*1430*/  CS2R R146, SRZ ;  /* 0x0000000000927805 */ /* 0x000fe2000001ff00 */
[----:B--2---:R-:W-:Y:S01]  /*1440*/  ULEA UR10, UR11, UR10, 0x18 ;  /* 0x0000000a0b0a7291 */ /* 0x004fe2000f8ec03f */
[----:B------:R-:W-:Y:S02]  /*1450*/  CS2R R148, SRZ ;  /* 0x0000000000947805 */ /* 0x000fe4000001ff00 */
[----:B------:R-:W-:Y:S02]  /*1460*/  CS2R R150, SRZ ;  /* 0x0000000000967805 */ /* 0x000fe4000001ff00 */
[----:B------:R-:W-:Y:S02]  /*1470*/  CS2R R152, SRZ ;  /* 0x0000000000987805 */ /* 0x000fe4000001ff00 */
[----:B------:R-:W-:-:S02]  /*1480*/  CS2R R154, SRZ ;  /* 0x00000000009a7805 */ /* 0x000fc4000001ff00 */
[----:B------:R-:W-:Y:S02]  /*1490*/  CS2R R156, SRZ ;  /* 0x00000000009c7805 */ /* 0x000fe4000001ff00 */
[----:B------:R-:W-:Y:S02]  /*14a0*/  CS2R R158, SRZ ;  /* 0x00000000009e7805 */ /* 0x000fe4000001ff00 */
[----:B-1----:R-:W-:Y:S02]  /*14b0*/  LOP3.LUT R0, R0, 0x80, RZ, 0xc0, !PT ;  /* 0x0000008000007812 */ /* 0x002fe400078ec0ff */
[----:B------:R-:W-:Y:S02]  /*14c0*/  CS2R R160, SRZ ;  /* 0x0000000000a07805 */ /* 0x000fe4000001ff00 */
[----:B------:R-:W-:Y:S02]  /*14d0*/  CS2R R162, SRZ ;  /* 0x0000000000a27805 */ /* 0x000fe4000001ff00 */
[----:B------:R-:W-:-:S02]  /*14e0*/  CS2R R164, SRZ ;  /* 0x0000000000a47805 */ /* 0x000fc4000001ff00 */
[----:B----4-:R-:W-:Y:S02]  /*14f0*/  SHF.R.U32.HI R2, RZ, 0x7, R0 ;  /* 0x00000007ff027819 */ /* 0x010fe40000011600 */
[----:B------:R-:W-:Y:S01]  /*1500*/  CS2R R166, SRZ ;  /* 0x0000000000a67805 */ /* 0x000fe2000001ff00 */
[----:B------:R-:W0:Y:S01]  /*1510*/  LDC R0, c[0x0][0x28c] ;  /* 0x0000a300ff007b82 */ /* 0x000e220000000800 */
[----:B------:R-:W-:Y:S02]  /*1520*/  CS2R R168, SRZ ;  /* 0x0000000000a87805 */ /* 0x000fe4000001ff00 */
[----:B------:R-:W-:Y:S02]  /*1530*/  CS2R R170, SRZ ;  /* 0x0000000000aa7805 */ /* 0x000fe4000001ff00 */
[----:B------:R-:W-:Y:S01]  /*1540*/  CS2R R172, SRZ ;  /* 0x0000000000ac7805 */ /* 0x000fe2000001ff00 */
[----:B------:R-:W1:Y:S01]  /*1550*/  SHFL.IDX PT, R2, R2, RZ, 0x1f ;  /* 0x00001fff02027589 */ /* 0x000e6200000e0000 */
        /* <DEDUP_REMOVED lines=19> */
[----:B0-----:R-:W-:Y:S01]  /*1690*/  ISETP.GE.AND P0, PT, R0, 0x1, PT ;  /* 0x000000010000780c */ /* 0x001fe20003f06270 */
[----:B------:R-:W-:Y:S01]  /*16a0*/  IMAD.MOV.U32 R0, RZ, RZ, RZ ;  /* 0x000000ffff007224 */ /* 0x000fe200078e00ff */
[----:B------:R-:W-:Y:S02]  /*16b0*/  CS2R R212, SRZ ;  /* 0x0000000000d47805 */ /* 0x000fe4000001ff00 */
[----:B------:R-:W-:Y:S02]  /*16c0*/  CS2R R214, SRZ ;  /* 0x0000000000d67805 */ /* 0x000fe4000001ff00 */
[----:B-1----:R-:W-:Y:S02]  /*16d0*/  R2UR UR7, R2 ;  /* 0x00000000020772ca */ /* 0x002fe400000e0000 */
        /* <DEDUP_REMOVED lines=11> */
[----:B------:R-:W-:Y:S01]  /*1790*/  CS2R R132, SRZ ;  /* 0x0000000000847805 */ /* 0x000fe2000001ff00 */
[----:B------:R-:W-:Y:S01]  /*17a0*/  ULEA.HI UR8, UR7, UR7, URZ, 0x1 ;  /* 0x0000000707087291 */ /* 0x000fe2000f8f083f */
[----:B------:R-:W-:Y:S02]  /*17b0*/  CS2R R134, SRZ ;  /* 0x0000000000867805 */ /* 0x000fe4000001ff00 */
[----:B------:R-:W-:-:S02]  /*17c0*/  CS2R R104, SRZ ;  /* 0x0000000000687805 */ /* 0x000fc4000001ff00 */
[----:B------:R-:W-:Y:S01]  /*17d0*/  CS2R R106, SRZ ;  /* 0x00000000006a7805 */ /* 0x000fe2000001ff00 */
[----:B------:R-:W-:Y:S01]  /*17e0*/  ULOP3.LUT UR8, UR8, 0x7fffe, URZ, 0xc0, !UPT ;  /* 0x0007fffe08087892 */ /* 0x000fe2000f8ec03f */
[----:B------:R-:W-:Y:S02]  /*17f0*/  CS2R R108, SRZ ;  /* 0x00000000006c7805 */ /* 0x000fe4000001ff00 */
[----:B------:R-:W-:Y:S02]  /*1800*/  CS2R R110, SRZ ;  /* 0x00000000006e7805 */ /* 0x000fe4000001ff00 */
[----:B------:R-:W-:Y:S01]  /*1810*/  CS2R R112, SRZ ;  /* 0x0000000000707805 */ /* 0x000fe2000001ff00 */
[----:B------:R-:W-:Y:S01]  /*1820*/  UIADD3 UR8, UR7, -UR8, URZ ;  /* 0x8000000807087290 */ /* 0x000fe2000fffe03f */
[----:B------:R-:W-:Y:S02]  /*1830*/  CS2R R114, SRZ ;  /* 0x0000000000727805 */ /* 0x000fe4000001ff00 */
[----:B------:R-:W-:-:S02]  /*1840*/  CS2R R116, SRZ ;  /* 0x0000000000747805 */ /* 0x000fc4000001ff00 */
[----:B------:R-:W-:Y:S01]  /*1850*/  CS2R R118, SRZ ;  /* 0x0000000000767805 */ /* 0x000fe2000001ff00 */
[----:B------:R-:W-:Y:S01]  /*1860*/  ULEA UR8, UR8, UR10, 0xd ;  /* 0x0000000a08087291 */ /* 0x000fe2000f8e683f */
[----:B------:R-:W-:Y:S02]  /*1870*/  CS2R R88, SRZ ;  /* 0x0000000000587805 */ /* 0x000fe4000001ff00 */
[----:B------:R-:W-:Y:S02]  /*1880*/  CS2R R90, SRZ ;  /* 0x00000000005a7805 */ /* 0x000fe4000001ff00 */
[----:B------:R-:W-:Y:S01]  /*1890*/  CS2R R92, SRZ ;  /* 0x00000000005c7805 */ /* 0x000fe2000001ff00 */
[----:B------:R-:W-:Y:S01]  /*18a0*/  UIADD3 UR8, UR8, 0x100, URZ ;  /* 0x0000010008087890 */ /* 0x000fe2000fffe03f */
[----:B------:R-:W-:Y:S02]  /*18b0*/  CS2R R94, SRZ ;  /* 0x00000000005e7805 */ /* 0x000fe4000001ff00 */
[----:B------:R-:W-:-:S02]  /*18c0*/  CS2R R96, SRZ ;  /* 0x0000000000607805 */ /* 0x000fc4000001ff00 */
[----:B------:R-:W-:Y:S01]  /*18d0*/  CS2R R98, SRZ ;  /* 0x0000000000627805 */ /* 0x000fe2000001ff00 */
[----:B------:R-:W-:Y:S01]  /*18e0*/  USHF.R.U32.HI UR8, URZ, 0x4, UR8 ;  /* 0x000000043f087899 */ /* 0x000fe20008011608 */
[----:B------:R-:W-:Y:S02]  /*18f0*/  CS2R R100, SRZ ;  /* 0x0000000000647805 */ /* 0x000fe4000001ff00 */
[----:B------:R-:W-:Y:S02]  /*1900*/  CS2R R102, SRZ ;  /* 0x0000000000667805 */ /* 0x000fe4000001ff00 */
[----:B------:R-:W-:Y:S01]  /*1910*/  CS2R R72, SRZ ;  /* 0x0000000000487805 */ /* 0x000fe2000001ff00 */
[----:B------:R-:W-:Y:S01]  /*1920*/  ULOP3.LUT UR11, UR8, 0x3fff, URZ, 0xc0, !UPT ;  /* 0x00003fff080b7892 */ /* 0x000fe2000f8ec03f */
        /* <DEDUP_REMOVED lines=23> */
[----:B---3--:R-:W-:Y:S02]  /*1aa0*/  CS2R R24, SRZ ;  /* 0x0000000000187805 */ /* 0x008fe4000001ff00 */
[----:B------:R-:W-:Y:S02]  /*1ab0*/  CS2R R26, SRZ ;  /* 0x00000000001a7805 */ /* 0x000fe4000001ff00 */
[----:B------:R-:W-:-:S02]  /*1ac0*/  CS2R R28, SRZ ;  /* 0x00000000001c7805 */ /* 0x000fc4000001ff00 */
[----:B------:R-:W-:Y:S02]  /*1ad0*/  CS2R R30, SRZ ;  /* 0x00000000001e7805 */ /* 0x000fe4000001ff00 */
[----:B------:R-:W-:Y:S02]  /*1ae0*/  CS2R R32, SRZ ;  /* 0x0000000000207805 */ /* 0x000fe4000001ff00 */
[----:B------:R-:W-:Y:S02]  /*1af0*/  CS2R R34, SRZ ;  /* 0x0000000000227805 */ /* 0x000fe4000001ff00 */
[----:B------:R-:W-:Y:S02]  /*1b00*/  CS2R R36, SRZ ;  /* 0x0000000000247805 */ /* 0x000fe4000001ff00 */
[----:B------:R-:W-:Y:S01]  /*1b10*/  CS2R R38, SRZ ;  /* 0x0000000000267805 */ /* 0x000fe2000001ff00 */
[----:B------:R-:W-:Y:S06]  /*1b20*/  @!P0 BRA `(.L_x_17) ;  /* 0x0000001800d08947 */ /* 0x000fec0003800000 */
[----:B------:R-:W-:-:S06]  /*1b30*/  UISETP.NE.AND UP0, UPT, UR15, 0x3, UPT ;  /* 0x000000030f00788c */ /* 0x000fcc000bf05270 */
[----:B------:R-:W-:-:S13]  /*1b40*/  PLOP3.LUT P1, PT, PT, PT, UP0, 0x80, 0x0 ;  /* 0x000000000000781c */ /* 0x000fda0003f2f008 */
[----:B------:R-:W-:Y:S05]  /*1b50*/  @!P1 BRA `(.L_x_18) ;  /* 0x0000000000049947 */ /* 0x000fea0003800000 */
[----:B------:R-:W-:Y:S01]  /*1b60*/  BPT.TRAP 0x1 ;  /* 0x000000040000795c */ /* 0x000fe20000300000 */
.L_x_18:
[----:B------:R-:W-:Y:S01]  /*1b70*/  ULEA UR5, UR4, UR10, 0x3 ;  /* 0x0000000a04057291 */ /* 0x000fe2000f8e183f */
[----:B------:R-:W-:-:S05]  /*1b80*/  IMAD.U32 R0, RZ, RZ, UR14 ;  /* 0x0000000eff007e24 */ /* 0x000fca000f8e00ff */
[----:B------:R-:W-:-:S04]  /*1b90*/  SHF.L.U32 R0, R0, 0x1f, RZ ;  /* 0x0000001f00007819 */ /* 0x000fc800000006ff */
[----:B------:R0:W1:Y:S01]  /*1ba0*/  SYNCS.PHASECHK.TRANS64.TRYWAIT P0, [UR5], R0 ;  /* 0x00000000ff0075a7 */ /* 0x0000620008000145 */
[----:B------:R-:W-:Y:S05]  /*1bb0*/  @!P1 BRA `(.L_x_19) ;  /* 0x0000000000049947 */ /* 0x000fea0003800000 */
[----:B------:R-:W-:Y:S01]  /*1bc0*/  BPT.TRAP 0x1 ;  /* 0x000000040000795c */ /* 0x000fe20000300000 */
.L_x_19:
[----:B-1----:R-:W-:Y:S05]  /*1bd0*/  @P0 BRA `(.L_x_20) ;  /* 0x0000000000080947 */ /* 0x002fea0003800000 */
[----:B------:R-:W1:Y:S02]  /*1be0*/  SYNCS.PHASECHK.TRANS64.TRYWAIT P0, [UR5], R0 ;  /* 0x00000000ff0075a7 */ /* 0x000e640008000145 */
[----:B-1----:R-:W-:Y:S05]  /*1bf0*/  @!P0 BRA `(.L_x_21) ;  /* 0x000000e000388947 */ /* 0x002fea0003800000 */
.L_x_20:
[----:B------:R-:W-:Y:S01]  /*1c00*/  UIADD3 UR5, UR10, 0x10100, URZ ;  /* 0x000101000a057890 */ /* 0x000fe2000fffe03f */
[----:B------:R-:W-:Y:S01]  /*1c10*/  WARPGROUP.ARRIVE ;  /* 0x00000000000079c5 */ /* 0x000fe20000000000 */
[----:B------:R-:W-:Y:S01]  /*1c20*/  ULOP3.LUT UR12, UR11, 0x10000, URZ, 0xfc, !UPT ;  /* 0x000100000b0c7892 */ /* 0x000fe2000f8efc3f */
[----:B------:R-:W-:Y:S01]  /*1c30*/  IMAD.MOV.U32 R224, RZ, RZ, RZ ;  /* 0x000000ffffe07224 */ /* 0x000fe200078e00ff */
[----:B------:R-:W-:Y:S01]  /*1c40*/  USHF.R.U32.HI UR5, URZ, 0x4, UR5 ;  /* 0x000000043f057899 */ /* 0x000fe20008011605 */
[----:B01----:R-:W-:Y:S01]  /*1c50*/  IMAD.MOV.U32 R0, RZ, RZ, RZ ;  /* 0x000000ffff007224 */ /* 0x003fe200078e00ff */
[----:B------:R-:W-:Y:S01]  /*1c60*/  ULEA UR12, UR4, UR12, 0xb ;  /* 0x0000000c040c7291 */ /* 0x000fe2000f8e583f */
[----:B------:R-:W-:Y:S01]  /*1c70*/  CS2R R2, SRZ ;  /* 0x0000000000027805 */ /* 0x000fe2000001ff00 */
[----:B------:R-:W-:Y:S01]  /*1c80*/  ULOP3.LUT UR5, UR5, 0x3fff, URZ, 0xc0, !UPT ;  /* 0x00003fff05057892 */ /* 0x000fe2000f8ec03f */
[----:B------:R-:W-:Y:S01]  /*1c90*/  CS2R R4, SRZ ;  /* 0x0000000000047805 */ /* 0x000fe2000001ff00 */
[----:B------:R-:W-:Y:S01]  /*1ca0*/  UMOV UR17, 0x40000040 ;  /* 0x4000004000117882 */ /* 0x000fe20000000000 */
[----:B------:R-:W-:Y:S01]  /*1cb0*/  UMOV UR19, 0x40000040 ;  /* 0x4000004000137882 */ /* 0x000fe20000000000 */
[----:B------:R-:W-:Y:S01]  /*1cc0*/  ULOP3.LUT UR5, UR5, 0x10000, URZ, 0xfc, !UPT ;  /* 0x0001000005057892 */ /* 0x000fe2000f8efc3f */
[----:B------:R-:W-:Y:S01]  /*1cd0*/  CS2R R6, SRZ ;  /* 0x0000000000067805 */ /* 0x000fe2000001ff00 */
[----:B------:R-:W-:Y:S01]  /*1ce0*/  UMOV UR16, UR12 ;  /* 0x0000000c00107c82 */ /* 0x000fe20008000000 */
[----:B------:R-:W-:Y:S01]  /*1cf0*/  CS2R R8, SRZ ;  /* 0x0000000000087805 */ /* 0x000fe2000001ff00 */
[----:B------:R-:W-:Y:S01]  /*1d00*/  UIMAD UR8, UR4, 0xe00, UR5 ;  /* 0x00000e00040878a4 */ /* 0x000fe2000f8e0205 */
[----:B------:R-:W-:-:S02]  /*1d10*/  CS2R R10, SRZ ;  /* 0x00000000000a7805 */ /* 0x000fc4000001ff00 */
[----:B------:R-:W-:Y:S02]  /*1d20*/  CS2R R12, SRZ ;  /* 0x00000000000c7805 */ /* 0x000fe4000001ff00 */
[----:B------:R-:W-:Y:S01]  /*1d30*/  CS2R R14, SRZ ;  /* 0x00000000000e7805 */ /* 0x000fe2000001ff00 */
[----:B------:R-:W-:Y:S01]  /*1d40*/  UIADD3 UR5, UR8, 0x100, URZ ;  /* 0x0000010008057890 */ /* 0x000fe2000fffe03f */
[----:B------:R-:W-:Y:S01]  /*1d50*/  CS2R R16, SRZ ;  /* 0x0000000000107805 */ /* 0x000fe2000001ff00 */
[----:B------:R-:W-:Y:S01]  /*1d60*/  UIADD3 UR7, UR8, 0x200, URZ ;  /* 0x0000020008077890 */ /* 0x000fe2000fffe03f */
[----:B------:R-:W-:Y:S01]  /*1d70*/  CS2R R18, SRZ ;  /* 0x0000000000127805 */ /* 0x000fe2000001ff00 */
[----:B------:R-:W-:Y:S01]  /*1d80*/  UMOV UR18, UR8 ;  /* 0x0000000800127c82 */ /* 0x000fe20008000000 */
[----:B------:R-:W-:Y:S01]  /*1d90*/  UIADD3 UR9, UR8, 0x902, URZ ;  /* 0x0000090208097890 */ /* 0x000fe2000fffe03f */
[----:B------:R-:W-:Y:S01]  /*1da0*/  QGMMA.64x32x32.F32.E4M3.E4M3 R120, gdesc[UR16], RZ, !UPT ;  /* 0x00600000107879f3 */ /* 0x000fe2000c7008ff */
[----:B------:R-:W-:Y:S01]  /*1db0*/  UMOV UR18, UR5 ;  /* 0x0000000500127c82 */ /* 0x000fe20008000000 */
[----:B------:R-:W-:Y:S01]  /*1dc0*/  UMOV UR19, 0x40000040 ;  /* 0x4000004000137882 */ /* 0x000fe20000000000 */
[----:B------:R-:W-:Y:S01]  /*1dd0*/  UIADD3 UR5, UR8, 0x300, URZ ;  /* 0x0000030008057890 */ /* 0x000fe2000fffe03f */
[----:B------:R-:W-:Y:S01]  /*1de0*/  QGMMA.64x32x32.F32.E4M3.E4M3 R104, gdesc[UR16], RZ, !UPT ;  /* 0x00600000106879f3 */ /* 0x000fe2000c7008ff */
[----:B------:R-:W-:Y:S01]  /*1df0*/  UMOV UR18, UR7 ;  /* 0x0000000700127c82 */ /* 0x000fe20008000000 */
[----:B------:R-:W-:Y:S01]  /*1e00*/  UMOV UR19, 0x40000040 ;  /* 0x4000004000137882 */ /* 0x000fe20000000000 */
[----:B------:R-:W-:Y:S01]  /*1e10*/  UIADD3 UR7, UR8, 0x400, URZ ;  /* 0x0000040008077890 */ /* 0x000fe2000fffe03f */
[----:B------:R-:W-:Y:S01]  /*1e20*/  QGMMA.64x32x32.F32.E4M3.E4M3 R88, gdesc[UR16], RZ, !UPT ;  /* 0x00600000105879f3 */ /* 0x000fe2000c7008ff */
[----:B------:R-:W-:Y:S01]  /*1e30*/  UMOV UR19, 0x40000040 ;  /* 0x4000004000137882 */ /* 0x000fe20000000000 */
[----:B------:R-:W-:Y:S01]  /*1e40*/  UMOV UR18, UR5 ;  /* 0x0000000500127c82 */ /* 0x000fe20008000000 */
        /* <DEDUP_REMOVED lines=14> */
[----:B------:R-:W-:Y:S01]  /*1f30*/  UIADD3 UR16, UR12, 0x2, URZ ;  /* 0x000000020c107890 */ /* 0x000fe2000fffe03f */
[----:B------:R-:W-:Y:S01]  /*1f40*/  CS2R R20, SRZ ;  /* 0x0000000000147805 */ /* 0x000fe2000001ff00 */
[----:B------:R-:W-:Y:S01]  /*1f50*/  UIADD3 UR18, UR8, 0x2, URZ ;  /* 0x0000000208127890 */ /* 0x000fe2000fffe03f */
[----:B------:R-:W-:Y:S01]  /*1f60*/  CS2R R22, SRZ ;  /* 0x0000000000167805 */ /* 0x000fe2000001ff00 */
[----:B------:R-:W-:Y:S01]  /*1f70*/  UMOV UR17, 0x40000040 ;  /* 0x4000004000117882 */ /* 0x000fe20000000000 */
[----:B------:R-:W-:Y:S01]  /*1f80*/  UMOV UR19, 0x40000040 ;  /* 0x4000004000137882 */ /* 0x000fe20000000000 */
        /* <DEDUP_REMOVED lines=29> */
[----:B------:R-:W-:Y:S01]  /*2160*/  QGMMA.64x32x32.F32.E4M3.E4M3 R120, gdesc[UR16], R120 ;  /* 0x00600000107879f3 */ /* 0x000fe20008700878 */
[----:B------:R-:W-:Y:S01]  /*2170*/  UMOV UR18, UR5 ;  /* 0x0000000500127c82 */ /* 0x000fe20008000000 */
[----:B------:R-:W-:Y:S01]  /*2180*/  UMOV UR19, 0x40000040 ;  /* 0x4000004000137882 */ /* 0x000fe20000000000 */
[----:B------:R-:W-:Y:S01]  /*2190*/  UIADD3 UR5, UR8, 0x302, URZ ;  /* 0x0000030208057890 */ /* 0x000fe2000fffe03f */
[----:B------:R-:W-:Y:S01]  /*21a0*/  QGMMA.64x32x32.F32.E4M3.E4M3 R104, gdesc[UR16], R104 ;  /* 0x00600000106879f3 */ /* 0x000fe20008700868 */
[----:B------:R-:W-:Y:S01]  /*21b0*/  UMOV UR18, UR7 ;  /* 0x0000000700127c82 */ /* 0x000fe20008000000 */
[----:B------:R-:W-:Y:S01]  /*21c0*/  UMOV UR19, 0x40000040 ;  /* 0x4000004000137882 */ /* 0x000fe20000000000 */
[----:B------:R-:W-:Y:S01]  /*21d0*/  UIADD3 UR7, UR8, 0x402, URZ ;  /* 0x0000040208077890 */ /* 0x000fe2000fffe03f */
[----:B------:R-:W-:Y:S01]  /*21e0*/  QGMMA.64x32x32.F32.E4M3.E4M3 R88, gdesc[UR16], R88 ;  /* 0x00600000105879f3 */ /* 0x000fe20008700858 */
[----:B------:R-:W-:Y:S01]  /*21f0*/  UMOV UR19, 0x40000040 ;  /* 0x4000004000137882 */ /* 0x000fe20000000000 */
[----:B------:R-:W-:Y:S01]  /*2200*/  UMOV UR18, UR5 ;  /* 0x0000000500127c82 */ /* 0x000fe20008000000 */
        /* <DEDUP_REMOVED lines=58> */
[----:B------:R-:W-:-:S02]  /*25b0*/  UIADD3 UR16, UR12, 0x6, URZ ;  /* 0x000000060c107890 */ /* 0x000fc4000fffe03f */
[----:B------:R-:W-:Y:S01]  /*25c0*/  UIADD3 UR18, UR8, 0x6, URZ ;  /* 0x0000000608127890 */ /* 0x000fe2000fffe03f */
[----:B------:R-:W-:Y:S01]  /*25d0*/  UMOV UR17, 0x40000040 ;  /* 0x4000004000117882 */ /* 0x000fe20000000000 */
[----:B------:R-:W-:-:S07]  /*25e0*/  UMOV UR19, 0x40000040 ;  /* 0x4000004000137882 */ /* 0x000fce0000000000 */
        /* <DEDUP_REMOVED lines=48> */
[----:B------:R-:W-:Y:S01]  /*28f0*/  UMOV UR5, 0x8 ;  /* 0x0000000800057882 */ /* 0x000fe20000000000 */
        /* <DEDUP_REMOVED lines=69> */
[----:B------:R-:W-:Y:S01]  /*2d50*/  UIADD3 UR7, UR8, 0xa06, URZ ;  /* 0x00000a0608077890 */ /* 0x000fe2000fffe03f */
[----:B------:R-:W-:Y:S02]  /*2d60*/  UMOV UR19, 0x40000040 ;  /* 0x4000004000137882 */ /* 0x000fe40000000000 */
[----:B------:R-:W-:Y:S01]  /*2d70*/  QGMMA.64x32x32.F32.E4M3.E4M3 R104, gdesc[UR16], R104 ;  /* 0x00600000106879f3 */ /* 0x000fe20008700868 */
[----:B------:R-:W-:Y:S01]  /*2d80*/  UMOV UR18, UR9 ;  /* 0x0000000900127c82 */ /* 0x000fe20008000000 */
[----:B------:R-:W-:Y:S01]  /*2d90*/  UMOV UR19, 0x40000040 ;  /* 0x4000004000137882 */ /* 0x000fe20000000000 */
[----:B------:R-:W-:Y:S01]  /*2da0*/  UIADD3 UR9, UR8, 0xb06, URZ ;  /* 0x00000b0608097890 */ /* 0x000fe2000fffe03f */
[----:B------:R-:W-:Y:S01]  /*2db0*/  QGMMA.64x32x32.F32.E4M3.E4M3 R88, gdesc[UR16], R88 ;  /* 0x00600000105879f3 */ /* 0x000fe20008700858 */
[----:B------:R-:W-:Y:S01]  /*2dc0*/  UMOV UR18, UR7 ;  /* 0x0000000700127c82 */ /* 0x000fe20008000000 */
[----:B------:R-:W-:Y:S01]  /*2dd0*/  UIADD3 UR7, UR8, 0xc06, URZ ;  /* 0x00000c0608077890 */ /* 0x000fe2000fffe03f */
[----:B------:R-:W-:Y:S01]  /*2de0*/  UMOV UR19, 0x40000040 ;  /* 0x4000004000137882 */ /* 0x000fe20000000000 */
[----:B------:R-:W-:Y:S01]  /*2df0*/  UIADD3 UR8, UR8, 0xd06, URZ ;  /* 0x00000d0608087890 */ /* 0x000fe2000fffe03f */
[----:B------:R-:W-:Y:S01]  /*2e00*/  QGMMA.64x32x32.F32.E4M3.E4M3 R72, gdesc[UR16], R72 ;  /* 0x00600000104879f3 */ /* 0x000fe20008700848 */
[----:B------:R-:W-:Y:S01]  /*2e10*/  UMOV UR18, UR9 ;  /* 0x0000000900127c82 */ /* 0x000fe20008000000 */
[----:B------:R-:W-:-:S02]  /*2e20*/  UMOV UR19, 0x40000040 ;  /* 0x4000004000137882 */ /* 0x000fc40000000000 */
[----:B------:R-:W-:Y:S01]  /*2e30*/  QGMMA.64x32x32.F32.E4M3.E4M3 R56, gdesc[UR16], R56 ;  /* 0x00600000103879f3 */ /* 0x000fe20008700838 */
[----:B------:R-:W-:Y:S01]  /*2e40*/  UMOV UR18, UR7 ;  /* 0x0000000700127c82 */ /* 0x000fe20008000000 */
[----:B------:R-:W-:Y:S01]  /*2e50*/  UMOV UR19, 0x40000040 ;  /* 0x4000004000137882 */ /* 0x000fe20000000000 */
[----:B------:R-:W-:Y:S01]  /*2e60*/  ULDC UR7, c[0x0][0x50c] ;  /* 0x0001430000077ab9 */ /* 0x000fe20000000800 */
[----:B------:R-:W-:Y:S01]  /*2e70*/  QGMMA.64x32x32.F32.E4M3.E4M3 R40, gdesc[UR16], R40 ;  /* 0x00600000102879f3 */ /* 0x000fe20008700828 */
[----:B------:R-:W-:Y:S01]  /*2e80*/  UISETP.NE.AND UP0, UPT, UR7, 0x8, UPT ;  /* 0x000000080700788c */ /* 0x000fe2000bf05270 */
[----:B------:R-:W-:Y:S01]  /*2e90*/  UMOV UR18, UR8 ;  /* 0x0000000800127c82 */ /* 0x000fe20008000000 */
[----:B------:R-:W-:Y:S02]  /*2ea0*/  UMOV UR19, 0x40000040 ;  /* 0x4000004000137882 */ /* 0x000fe40000000000 */
[----:B------:R-:W-:Y:S01]  /*2eb0*/  QGMMA.64x32x32.F32.E4M3.E4M3 R24, gdesc[UR16], R24, gsb0 ;  /* 0x00600000101879f3 */ /* 0x000fe20008000818 */
[----:B------:R-:W-:-:S06]  /*2ec0*/  USEL UR16, URZ, 0x1, UP0 ;  /* 0x000000013f107887 */ /* 0x000fcc0008000000 */
[----:B------:R-:W-:-:S13]  /*2ed0*/  ISETP.NE.AND P0, PT, RZ, UR16, PT ;  /* 0x00000010ff007c0c */ /* 0x000fda000bf05270 */
[----:B------:R-:W-:Y:S05]  /*2ee0*/  @!P0 BRA `(.L_x_22) ;  /* 0x0000000400c88947 */ /* 0x000fea0003800000 */
[----:B------:R-:W-:Y:S02]  /*2ef0*/  WARPGROUP.DEPBAR.LE gsb0, 0x0 ;  /* 0x00008000000079c5 */ /* 0x000fe40000010000 */
[----:B------:R-:W-:-:S01]  /*2f00*/  FADD R223, RZ, R120 ;  /* 0x00000078ffdf7221 */ /* 0x000fc20000000000 */
[----:B------:R-:W-:Y:S01]  /*2f10*/  FADD R222, RZ, R121 ;  /* 0x00000079ffde7221 */ /* 0x000fe20000000000 */
        /* <DEDUP_REMOVED lines=110> */
[----:B------:R-:W-:-:S06]  /*3600*/  UMOV UR5, URZ ;  /* 0x0000003f00057c82 */ /* 0x000fcc0008000000 */
.L_x_22:
[----:B------:R-:W-:Y:S01]  /*3610*/  UIADD3 UR9, UR4, 0x1, URZ ;  /* 0x0000000104097890 */ /* 0x000fe2000fffe03f */
[----:B------:R-:W-:-:S03]  /*3620*/  UMOV UR17, 0x1 ;  /* 0x0000000100117882 */ /* 0x000fc60000000000 */
[----:B------:R-:W-:-:S04]  /*3630*/  UISETP.NE.AND UP0, UPT, UR9, 0x2, UPT ;  /* 0x000000020900788c */ /* 0x000fc8000bf05270 */
[----:B------:R-:W-:Y:S02]  /*3640*/  USEL UR12, URZ, 0x1, UP0 ;  /* 0x000000013f0c7887 */ /* 0x000fe40008000000 */
[----:B------:R-:W-:Y:S02]  /*3650*/  USEL UR9, UR9, URZ, UP0 ;  /* 0x0000003f09097287 */ /* 0x000fe40008000000 */
[----:B------:R-:W-:-:S12]  /*3660*/  ULOP3.LUT UR12, UR14, UR12, URZ, 0x3c, !UPT ;  /* 0x0000000c0e0c7292 */ /* 0x000fd8000f8e3c3f */
.L_x_17:
[----:B------:R-:W-:-:S04]  /*3670*/  UISETP.LT.AND UP0, UPT, UR32, 0x1, UPT ;  /* 0x000000012000788c */ /* 0x000fc8000bf01270 */
[----:B------:R-:W-:-:S04]  /*3680*/  USEL UR7, UR32, 0x1, UP0 ;  /* 0x0000000120077887 */ /* 0x000fc80008000000 */
[----:B------:R-:W-:-:S04]  /*3690*/  UIADD3 UR13, UR32, -UR7, URZ ;  /* 0x80000007200d7290 */ /* 0x000fc8000fffe03f */
[----:B------:R-:W-:-:S06]  /*36a0*/  UISETP.GE.AND UP0, UPT, UR13, 0x1, UPT ;  /* 0x000000010d00788c */ /* 0x000fcc000bf06270 */
[----:B------:R-:W-:-:S13]  /*36b0*/  PLOP3.LUT P0, PT, PT, PT, UP0, 0x80, 0x0 ;  /* 0x000000000000781c */ /* 0x000fda0003f0f008 */
[----:B------:R-:W-:Y:S05]  /*36c0*/  @!P0 BRA `(.L_x_23) ;  /* 0x0000001c00248947 */ /* 0x000fea0003800000 */
[----:B------:R-:W-:Y:S01]  /*36d0*/  UMOV UR7, UR4 ;  /* 0x0000000400077c82 */ /* 0x000fe20008000000 */
[----:B------:R-:W-:-:S05]  /*36e0*/  ULDC UR8, c[0x0][0x50c] ;  /* 0x0001430000087ab9 */ /* 0x000fca0000000800 */
.L_x_31:
[----:B------:R-:W-:-:S06]  /*36f0*/  UISETP.NE.AND UP0, UPT, UR15, 0x3, UPT ;  /* 0x000000030f00788c */ /* 0x000fcc000bf05270 */
[----:B------:R-:W-:-:S13]  /*3700*/  PLOP3.LUT P1, PT, PT, PT, UP0, 0x80, 0x0 ;  /* 0x000000000000781c */ /* 0x000fda0003f2f008 */
[----:B------:R-:W-:Y:S05]  /*3710*/  @!P1 BRA `(.L_x_24) ;  /* 0x0000000000049947 */ /* 0x000fea0003800000 */
[----:B------:R-:W-:Y:S01]  /*3720*/  BPT.TRAP 0x1 ;  /* 0x000000040000795c */ /* 0x000fe20000300000 */
.L_x_24:
[----:B------:R-:W0:Y:S01]  /*3730*/  S2UR UR18, SR_CgaCtaId ;  /* 0x00000000001279c3 */ /* 0x000e220000008800 */
[----:B------:R-:W-:Y:S01]  /*3740*/  UMOV UR10, 0x400 ;  /* 0x00000400000a7882 */ /* 0x000fe20000000000 */
[----:B------:R-:W-:-:S05]  /*3750*/  IMAD.U32 R225, RZ, RZ, UR12 ;  /* 0x0000000cffe17e24 */ /* 0x000fca000f8e00ff */
[----:B------:R-:W-:Y:S01]  /*3760*/  SHF.L.U32 R225, R225, 0x1f, RZ ;  /* 0x0000001fe1e17819 */ /* 0x000fe200000006ff */
[----:B0-----:R-:W-:-:S04]  /*3770*/  ULEA UR10, UR18, UR10, 0x18 ;  /* 0x0000000a120a7291 */ /* 0x001fc8000f8ec03f */
[----:B------:R-:W-:-:S09]  /*3780*/  ULEA UR18, UR9, UR10, 0x3 ;  /* 0x0000000a09127291 */ /* 0x000fd2000f8e183f */
[----:B------:R0:W1:Y:S01]  /*3790*/  SYNCS.PHASECHK.TRANS64.TRYWAIT P0, [UR18], R225 ;  /* 0x000000e1ff0075a7 */ /* 0x0000620008000152 */
[----:B------:R-:W-:Y:S05]  /*37a0*/  @!P1 BRA `(.L_x_25) ;  /* 0x0000000000049947 */ /* 0x000fea0003800000 */
[----:B------:R-:W-:Y:S01]  /*37b0*/  BPT.TRAP 0x1 ;  /* 0x000000040000795c */ /* 0x000fe20000300000 */
.L_x_25:
[----:B-1----:R-:W-:Y:S05]  /*37c0*/  @P0 BRA `(.L_x_26) ;  /* 0x0000000000080947 */ /* 0x002fea0003800000 */
[----:B------:R-:W1:Y:S02]  /*37d0*/  SYNCS.PHASECHK.TRANS64.TRYWAIT P0, [UR18], R225 ;  /* 0x000000e1ff0075a7 */ /* 0x000e640008000152 */
[----:B-1----:R-:W-:Y:S05]  /*37e0*/  @!P0 BRA `(.L_x_27) ;  /* 0x000000c400548947 */ /* 0x002fea0003800000 */
.L_x_26:
[----:B------:R-:W-:Y:S01]  /*37f0*/  UIADD3 UR18, UR10, 0x10100, URZ ;  /* 0x000101000a127890 */ /* 0x000fe2000fffe03f */
[----:B------:R-:W-:Y:S01]  /*3800*/  WARPGROUP.ARRIVE ;  /* 0x00000000000079c5 */ /* 0x000fe20000000000 */
[----:B------:R-:W-:Y:S02]  /*3810*/  UISETP.NE.AND UP0, UPT, UR16, URZ, UPT ;  /* 0x0000003f1000728c */ /* 0x000fe4000bf05270 */
[----:B------:R-:W-:Y:S02]  /*3820*/  USHF.R.U32.HI UR18, URZ, 0x4, UR18 ;  /* 0x000000043f127899 */ /* 0x000fe40008011612 */
[----:B------:R-:W-:Y:S02]  /*3830*/  USEL UR17, UR17, URZ, !UP0 ;  /* 0x0000003f11117287 */ /* 0x000fe4000c000000 */
[----:B------:R-:W-:Y:S02]  /*3840*/  ULOP3.LUT UR18, UR18, 0x3fff, URZ, 0xc0, !UPT ;  /* 0x00003fff12127892 */ /* 0x000fe4000f8ec03f */
[----:B------:R-:W-:-:S02]  /*3850*/  ULOP3.LUT UR37, UR11, 0x10000, URZ, 0xfc, !UPT ;  /* 0x000100000b257892 */ /* 0x000fc4000f8efc3f */
[----:B------:R-:W-:Y:S02]  /*3860*/  ULOP3.LUT UR18, UR18, 0x10000, URZ, 0xfc, !UPT ;  /* 0x0001000012127892 */ /* 0x000fe4000f8efc3f */
[----:B------:R-:W-:Y:S02]  /*3870*/  UISETP.NE.U32.AND UP0, UPT, UR17, URZ, UPT ;  /* 0x0000003f1100728c */ /* 0x000fe4000bf05070 */
[----:B------:R-:W-:Y:S02]  /*3880*/  UIMAD UR36, UR9, 0xe00, UR18 ;  /* 0x00000e00092478a4 */ /* 0x000fe4000f8e0212 */
[----:B------:R-:W-:Y:S02]  /*3890*/  ULEA UR37, UR9, UR37, 0xb ;  /* 0x0000002509257291 */ /* 0x000fe4000f8e583f */
[----:B------:R-:W-:Y:S02]  /*38a0*/  UIADD3 UR22, UR36, 0x100, URZ ;  /* 0x0000010024167890 */ /* 0x000fe4000fffe03f */
[----:B------:R-:W-:Y:S01]  /*38b0*/  UIADD3 UR26, UR36, 0x200, URZ ;  /* 0x00000200241a7890 */ /* 0x000fe2000fffe03f */
[----:B------:R-:W-:-:S02]  /*38c0*/  UMOV UR17, 0x40000040 ;  /* 0x4000004000117882 */ /* 0x000fc40000000000 */
[----:B------:R-:W-:Y:S01]  /*38d0*/  UMOV UR16, UR37 ;  /* 0x0000002500107c82 */ /* 0x000fe20008000000 */
[----:B------:R-:W-:Y:S01]  /*38e0*/  UMOV UR18, UR36 ;  /* 0x0000002400127c82 */ /* 0x000fe20008000000 */
[----:B------:R-:W-:Y:S01]  /*38f0*/  UMOV UR19, 0x40000040 ;  /* 0x4000004000137882 */ /* 0x000fe20000000000 */
[----:B------:R-:W-:Y:S01]  /*3900*/  UMOV UR20, UR16 ;  /* 0x0000001000147c82 */ /* 0x000fe20008000000 */
[----:B------:R-:W-:Y:S01]  /*3910*/  QGMMA.64x32x32.F32.E4M3.E4M3 R120, gdesc[UR16], R120, UP0 ;  /* 0x00600000107879f3 */ /* 0x000fe2000bf00878 */
[----:B------:R-:W-:Y:S01]  /*3920*/  UMOV UR18, UR22 ;  /* 0x0000001600127c82 */ /* 0x000fe20008000000 */
[----:B------:R-:W-:Y:S01]  /*3930*/  UMOV UR19, 0x40000040 ;  /* 0x4000004000137882 */ /* 0x000fe20000000000 */
[----:B------:R-:W-:Y:S01]  /*3940*/  UMOV UR21, UR17 ;  /* 0x0000001100157c82 */ /* 0x000fe20008000000 */
[----:B------:R-:W-:Y:S01]  /*3950*/  UMOV UR22, UR26 ;  /* 0x0000001a00167c82 */ /* 0x000fe20008000000 */
[----:B------:R-:W-:Y:S01]  /*3960*/  UMOV UR23, 0x40000040 ;  /* 0x4000004000177882 */ /* 0x000fe20000000000 */
[----:B------:R-:W-:Y:S01]  /*3970*/  UIADD3 UR30, UR36, 0x300, URZ ;  /* 0x00000300241e7890 */ /* 0x000fe2000fffe03f */
[----:B------:R-:W-:Y:S01]  /*3980*/  QGMMA.64x32x32.F32.E4M3.E4M3 R104, gdesc[UR16], R104, UP0 ;  /* 0x00600000106879f3 */ /* 0x000fe2000bf00868 */
[----:B------:R-:W-:Y:S01]  /*3990*/  UIADD3 UR18, UR36, 0x400, URZ ;  /* 0x0000040024127890 */ /* 0x000fe2000fffe03f */
[----:B------:R-:W-:-:S02]  /*39a0*/  UMOV UR24, UR16 ;  /* 0x0000001000187c82 */ /* 0x000fc40008000000 */
[----:B------:R-:W-:Y:S01]  /*39b0*/  QGMMA.64x32x32.F32.E4M3.E4M3 R88, gdesc[UR20], R88, UP0 ;  /* 0x00600000145879f3 */ /* 0x000fe2000bf00858 */
[----:B------:R-:W-:Y:S02]  /*39c0*/  UIADD3 UR20, UR36, 0x500, URZ ;  /* 0x0000050024147890 */ /* 0x000fe4000fffe03f */
[----:B------:R-:W-:Y:S01]  /*39d0*/  UIADD3 UR21, UR36, 0x600, URZ ;  /* 0x0000060024157890 */ /* 0x000fe2000fffe03f */
[----:B------:R-:W-:Y:S01]  /*39e0*/  UMOV UR25, UR17 ;  /* 0x0000001100197c82 */ /* 0x000fe20008000000 */
[----:B------:R-:W-:Y:S01]  /*39f0*/  UMOV UR26, UR30 ;  /* 0x0000001e001a7c82 */ /* 0x000fe20008000000 */
[----:B------:R-:W-:Y:S01]  /*3a00*/  UMOV UR27, 0x40000040 ;  /* 0x40000040001b7882 */ /* 0x000fe20000000000 */
[----:B------:R-:W-:Y:S01]  /*3a10*/  UMOV UR28, UR16 ;  /* 0x00000010001c7c82 */ /* 0x000fe20008000000 */
[----:B------:R-:W-:Y:S01]  /*3a20*/  UMOV UR29, UR17 ;  /* 0x00000011001d7c82 */ /* 0x000fe20008000000 */
[----:B------:R-:W-:Y:S01]  /*3a30*/  UMOV UR30, UR18 ;  /* 0x00000012001e7c82 */ /* 0x000fe20008000000 */
[----:B------:R-:W-:Y:S01]  /*3a40*/  UMOV UR31, 0x40000040 ;  /* 0x40000040001f7882 */ /* 0x000fe20000000000 */
[----:B------:R-:W-:Y:S01]  /*3a50*/  QGMMA.64x32x32.F32.E4M3.E4M3 R72, gdesc[UR24], R72, UP0 ;  /* 0x00600000184879f3 */ /* 0x000fe2000bf00848 */
[----:B------:R-:W-:Y:S01]  /*3a60*/  UMOV UR18, UR20 ;  /* 0x0000001400127c82 */ /* 0x000fe20008000000 */
[----:B------:R-:W-:Y:S01]  /*3a70*/  UMOV UR19, 0x40000040 ;  /* 0x4000004000137882 */ /* 0x000fe20000000000 */
[----:B------:R-:W-:Y:S01]  /*3a80*/  UIADD3 UR22, UR36, 0x102, URZ ;  /* 0x0000010224167890 */ /* 0x000fe2000fffe03f */
[----:B------:R-:W-:Y:S01]  /*3a90*/  QGMMA.64x32x32.F32.E4M3.E4M3 R56, gdesc[UR28], R56, UP0 ;  /* 0x006000001c3879f3 */ /* 0x000fe2000bf00838 */
[----:B------:R-:W-:Y:S01]  /*3aa0*/  UIADD3 UR26, UR36, 0x202, URZ ;  /* 0x00000202241a7890 */ /* 0x000fe2000fffe03f */
[----:B------:R-:W-:-:S02]  /*3ab0*/  UMOV UR23, 0x40000040 ;  /* 0x4000004000177882 */ /* 0x000fc40000000000 */
[----:B------:R-:W-:Y:S01]  /*3ac0*/  QGMMA.64x32x32.F32.E4M3.E4M3 R40, gdesc[UR16], R40, UP0 ;  /* 0x00600000102879f3 */ /* 0x000fe2000bf00828 */
[----:B------:R-:W-:Y:S01]  /*3ad0*/  UMOV UR18, UR21 ;  /* 0x0000001500127c82 */ /* 0x000fe20008000000 */
[----:B------:R-:W-:Y:S01]  /*3ae0*/  UMOV UR19, 0x40000040 ;  /* 0x4000004000137882 */ /* 0x000fe20000000000 */
[----:B------:R-:W-:Y:S01]  /*3af0*/  UIADD3 UR30, UR36, 0x302, URZ ;  /* 0x00000302241e7890 */ /* 0x000fe2000fffe03f */
[----:B------:R-:W-:Y:S01]  /*3b00*/  QGMMA.64x32x32.F32.E4M3.E4M3 R24, gdesc[UR16], R24, UP0 ;  /* 0x00600000101879f3 */ /* 0x000fe2000bf00818 */
[----:B------:R-:W-:Y:S02]  /*3b10*/  UIADD3 UR16, UR37, 0x2, URZ ;  /* 0x0000000225107890 */ /* 0x000fe4000fffe03f */
[----:B------:R-:W-:Y:S01]  /*3b20*/  UIADD3 UR18, UR36, 0x2, URZ ;  /* 0x0000000224127890 */ /* 0x000fe2000fffe03f */
[----:B------:R-:W-:Y:S01]  /*3b30*/  UMOV UR17, 0x40000040 ;  /* 0x4000004000117882 */ /* 0x000fe20000000000 */
[----:B------:R-:W-:Y:S01]  /*3b40*/  UMOV UR19, 0x40000040 ;  /* 0x4000004000137882 */ /* 0x000fe20000000000 */
[----:B------:R-:W-:-:S02]  /*3b50*/  UMOV UR21, UR17 ;  /* 0x0000001100157c82 */ /* 0x000fc40008000000 */
[----:B------:R-:W-:Y:S01]  /*3b60*/  UMOV UR20, UR16 ;  /* 0x0000001000147c82 */ /* 0x000fe20008000000 */
[----:B------:R-:W-:Y:S01]  /*3b70*/  UMOV UR24, UR16 ;  /* 0x0000001000187c82 */ /* 0x000fe20008000000 */
[----:B------:R-:W-:Y:S01]  /*3b80*/  UMOV UR25, UR17 ;  /* 0x0000001100197c82 */ /* 0x000fe20008000000 */
[----:B------:R-:W-:Y:S01]  /*3b90*/  UMOV UR27, 0x40000040 ;  /* 0x40000040001b7882 */ /* 0x000fe20000000000 */
[----:B------:R-:W-:Y:S01]  /*3ba0*/  UMOV UR28, UR16 ;  /* 0x00000010001c7c82 */ /* 0x000fe20008000000 */
[----:B------:R-:W-:Y:S01]  /*3bb0*/  UMOV UR29, UR17 ;  /* 0x00000011001d7c82 */ /* 0x000fe20008000000 */
[----:B------:R-:W-:Y:S01]  /*3bc0*/  UMOV UR31, 0x40000040 ;  /* 0x40000040001f7882 */ /* 0x000fe20000000000 */
[----:B------:R-:W-:-:S04]  /*3bd0*/  UIADD3 UR5, UR5, 0x8, URZ ;  /* 0x0000000805057890 */ /* 0x000fc8000fffe03f */
[----:B------:R-:W-:Y:S01]  /*3be0*/  UISETP.NE.AND UP0, UPT, UR5, UR8, UPT ;  /* 0x000000080500728c */ /* 0x000fe2000bf05270 */
[----:B------:R-:W-:Y:S01]  /*3bf0*/  QGMMA.64x32x32.F32.E4M3.E4M3 R120, gdesc[UR16], R120 ;  /* 0x00600000107879f3 */ /* 0x000fe20008700878 */
[----:B------:R-:W-:Y:S01]  /*3c00*/  UMOV UR18, UR22 ;  /* 0x0000001600127c82 */ /* 0x000fe20008000000 */
[----:B------:R-:W-:Y:S01]  /*3c10*/  UMOV UR19, 0x40000040 ;  /* 0x4000004000137882 */ /* 0x000fe20000000000 */
[----:B------:R-:W-:Y:S01]  /*3c20*/  UMOV UR22, UR26 ;  /* 0x0000001a00167c82 */ /* 0x000fe20008000000 */
[----:B------:R-:W-:Y:S01]  /*3c30*/  UMOV UR26, UR30 ;  /* 0x0000001e001a7c82 */ /* 0x000fe20008000000 */
[----:B------:R-:W-:Y:S01]  /*3c40*/  QGMMA.64x32x32.F32.E4M3.E4M3 R104, gdesc[UR16], R104 ;  /* 0x00600000106879f3 */ /* 0x000fe20008700868 */
[----:B------:R-:W-:Y:S01]  /*3c50*/  UIADD3 UR18, UR36, 0x402, URZ ;  /* 0x0000040224127890 */ /* 0x000fe2000fffe03f */
[----:B------:R-:W-:Y:S02]  /*3c60*/  UMOV UR19, 0x40000040 ;  /* 0x4000004000137882 */ /* 0x000fe40000000000 */
[----:B------:R-:W-:Y:S01]  /*3c70*/  QGMMA.64x32x32.F32.E4M3.E4M3 R88, gdesc[UR20], R88 ;  /* 0x00600000145879f3 */ /* 0x000fe20008700858 */
[----:B------:R-:W-:-:S02]  /*3c80*/  UIADD3 UR20, UR36, 0x502, URZ ;  /* 0x0000050224147890 */ /* 0x000fc4000fffe03f */
[----:B------:R-:W-:Y:S01]  /*3c90*/  UIADD3 UR21, UR36, 0x602, URZ ;  /* 0x0000060224157890 */ /* 0x000fe2000fffe03f */
[----:B------:R-:W-:Y:S01]  /*3ca0*/  UMOV UR30, UR18 ;  /* 0x00000012001e7c82 */ /* 0x000fe20008000000 */
[----:B------:R-:W-:-:S03]  /*3cb0*/  UIADD3 UR22, UR36, 0x104, URZ ;  /* 0x0000010424167890 */ /* 0x000fc6000fffe03f */
[----:B------:R-:W-:Y:S01]  /*3cc0*/  UMOV UR18, UR20 ;  /* 0x0000001400127c82 */ /* 0x000fe20008000000 */
[----:B------:R-:W-:Y:S01]  /*3cd0*/  UMOV UR23, 0x40000040 ;  /* 0x4000004000177882 */ /* 0x000fe20000000000 */
[----:B------:R-:W-:Y:S01]  /*3ce0*/  QGMMA.64x32x32.F32.E4M3.E4M3 R72, gdesc[UR24], R72 ;  /* 0x00600000184879f3 */ /* 0x000fe20008700848 */
[----:B------:R-:W-:Y:S01]  /*3cf0*/  UIADD3 UR26, UR36, 0x204, URZ ;  /* 0x00000204241a7890 */ /* 0x000fe2000fffe03f */
[----:B------:R-:W-:Y:S02]  /*3d00*/  UMOV UR27, 0x40000040 ;  /* 0x40000040001b7882 */ /* 0x000fe40000000000 */
[----:B------:R-:W-:Y:S01]  /*3d10*/  QGMMA.64x32x32.F32.E4M3.E4M3 R56, gdesc[UR28], R56 ;  /* 0x006000001c3879f3 */ /* 0x000fe20008700838 */
[----:B------:R-:W-:Y:S01]  /*3d20*/  UIADD3 UR30, UR36, 0x304, URZ ;  /* 0x00000304241e7890 */ /* 0x000fe2000fffe03f */
[----:B------:R-:W-:Y:S02]  /*3d30*/  UMOV UR31, 0x40000040 ;  /* 0x40000040001f7882 */ /* 0x000fe40000000000 */
[----:B------:R-:W-:Y:S01]  /*3d40*/  QGMMA.64x32x32.F32.E4M3.E4M3 R40, gdesc[UR16], R40 ;  /* 0x00600000102879f3 */ /* 0x000fe20008700828 */
[----:B------:R-:W-:Y:S01]  /*3d50*/  UMOV UR18, UR21 ;  /* 0x0000001500127c82 */ /* 0x000fe20008000000 */
[----:B------:R-:W-:-:S02]  /*3d60*/  UMOV UR19, 0x40000040 ;  /* 0x4000004000137882 */ /* 0x000fc40000000000 */
[----:B------:R-:W-:Y:S01]  /*3d70*/  QGMMA.64x32x32.F32.E4M3.E4M3 R24, gdesc[UR16], R24 ;  /* 0x00600000101879f3 */ /* 0x000fe20008700818 */
[----:B------:R-:W-:Y:S02]  /*3d80*/  UIADD3 UR16, UR37, 0x4, URZ ;  /* 0x0000000425107890 */ /* 0x000fe4000fffe03f */
[----:B------:R-:W-:Y:S01]  /*3d90*/  UIADD3 UR18, UR36, 0x4, URZ ;  /* 0x0000000424127890 */ /* 0x000fe2000fffe03f */
[----:B------:R-:W-:Y:S01]  /*3da0*/  UMOV UR17, 0x40000040 ;  /* 0x4000004000117882 */ /* 0x000fe20000000000 */
[----:B------:R-:W-:Y:S01]  /*3db0*/  UMOV UR19, 0x40000040 ;  /* 0x4000004000137882 */ /* 0x000fe20000000000 */
[----:B------:R-:W-:Y:S02]  /*3dc0*/  UMOV UR21, UR17 ;  /* 0x0000001100157c82 */ /* 0x000fe40008000000 */
[----:B------:R-:W-:Y:S01]  /*3dd0*/  UMOV UR20, UR16 ;  /* 0x0000001000147c82 */ /* 0x000fe20008000000 */
[----:B------:R-:W-:Y:S01]  /*3de0*/  UMOV UR24, UR16 ;  /* 0x0000001000187c82 */ /* 0x000fe20008000000 */
[----:B------:R-:W-:Y:S01]  /*3df0*/  UMOV UR25, UR17 ;  /* 0x0000001100197c82 */ /* 0x000fe20008000000 */
[----:B------:R-:W-:Y:S01]  /*3e00*/  UMOV UR28, UR16 ;  /* 0x00000010001c7c82 */ /* 0x000fe20008000000 */
[----:B------:R-:W-:Y:S01]  /*3e10*/  UMOV UR29, UR17 ;  /* 0x00000011001d7c82 */ /* 0x000fe20008000000 */
[----:B------:R-:W-:Y:S01]  /*3e20*/  QGMMA.64x32x32.F32.E4M3.E4M3 R120, gdesc[UR16], R120 ;  /* 0x00600000107879f3 */ /* 0x000fe20008700878 */
[----:B------:R-:W-:Y:S01]  /*3e30*/  UMOV UR18, UR22 ;  /* 0x0000001600127c82 */ /* 0x000fe20008000000 */
[----:B------:R-:W-:Y:S01]  /*3e40*/  UMOV UR19, 0x40000040 ;  /* 0x4000004000137882 */ /* 0x000fe20000000000 */
[----:B------:R-:W-:Y:S01]  /*3e50*/  UMOV UR22, UR26 ;  /* 0x0000001a00167c82 */ /* 0x000fe20008000000 */
[----:B------:R-:W-:Y:S01]  /*3e60*/  UMOV UR26, UR30 ;  /* 0x0000001e001a7c82 */ /* 0x000fe20008000000 */
[----:B------:R-:W-:Y:S01]  /*3e70*/  QGMMA.64x32x32.F32.E4M3.E4M3 R104, gdesc[UR16], R104 ;  /* 0x00600000106879f3 */ /* 0x000fe20008700868 */
[----:B------:R-:W-:Y:S01]  /*3e80*/  UIADD3 UR18, UR36, 0x404, URZ ;  /* 0x0000040424127890 */ /* 0x000fe2000fffe03f */
[----:B------:R-:W-:-:S02]  /*3e90*/  UMOV UR19, 0x40000040 ;  /* 0x4000004000137882 */ /* 0x000fc40000000000 */
[----:B------:R-:W-:Y:S01]  /*3ea0*/  QGMMA.64x32x32.F32.E4M3.E4M3 R88, gdesc[UR20], R88 ;  /* 0x00600000145879f3 */ /* 0x000fe20008700858 */
[----:B------:R-:W-:Y:S02]  /*3eb0*/  UIADD3 UR20, UR36, 0x504, URZ ;  /* 0x0000050424147890 */ /* 0x000fe4000fffe03f */
        /* <DEDUP_REMOVED lines=176> */
[----:B------:R-:W-:-:S04]  /*49c0*/  UMOV UR30, UR18 ;  /* 0x00000012001e7c82 */ /* 0x000fc80008000000 */
[----:B------:R-:W-:Y:S01]  /*49d0*/  UMOV UR18, UR20 ;  /* 0x0000001400127c82 */ /* 0x000fe20008000000 */
[----:B------:R-:W-:Y:S04]  /*49e0*/  QGMMA.64x32x32.F32.E4M3.E4M3 R72, gdesc[UR24], R72 ;  /* 0x00600000184879f3 */ /* 0x000fe80008700848 */
[----:B------:R-:W-:Y:S04]  /*49f0*/  QGMMA.64x32x32.F32.E4M3.E4M3 R56, gdesc[UR28], R56 ;  /* 0x006000001c3879f3 */ /* 0x000fe80008700838 */
[----:B------:R-:W-:Y:S01]  /*4a00*/  QGMMA.64x32x32.F32.E4M3.E4M3 R40, gdesc[UR16], R40 ;  /* 0x00600000102879f3 */ /* 0x000fe20008700828 */
[----:B------:R-:W-:Y:S01]  /*4a10*/  UMOV UR18, UR36 ;  /* 0x0000002400127c82 */ /* 0x000fe20008000000 */
[----:B------:R-:W-:-:S02]  /*4a20*/  UMOV UR19, 0x40000040 ;  /* 0x4000004000137882 */ /* 0x000fc40000000000 */
[----:B------:R-:W-:Y:S01]  /*4a30*/  QGMMA.64x32x32.F32.E4M3.E4M3 R24, gdesc[UR16], R24, gsb0 ;  /* 0x00600000101879f3 */ /* 0x000fe20008000818 */
[----:B------:R-:W-:-:S06]  /*4a40*/  USEL UR16, URZ, 0x1, UP0 ;  /* 0x000000013f107887 */ /* 0x000fcc0008000000 */
[----:B------:R-:W-:Y:S01]  /*4a50*/  ISETP.NE.AND P0, PT, RZ, UR16, PT ;  /* 0x00000010ff007c0c */ /* 0x000fe2000bf05270 */
[----:B------:R-:W-:-:S12]  /*4a60*/  WARPGROUP.DEPBAR.LE gsb0, 0x1 ;  /* 0x00008000000079c5 */ /* 0x000fd80000010100 */
[----:B------:R-:W-:Y:S05]  /*4a70*/  @!P0 BRA `(.L_x_28) ;  /* 0x0000000400c88947 */ /* 0x000fea0003800000 */
[----:B------:R-:W-:Y:S02]  /*4a80*/  WARPGROUP.DEPBAR.LE gsb0, 0x0 ;  /* 0x00008000000079c5 */ /* 0x000fe40000010000 */
[----:B------:R-:W-:-:S01]  /*4a90*/  FADD R223, R120, R223 ;  /* 0x000000df78df7221 */ /* 0x000fc20000000000 */
[----:B------:R-:W-:Y:S01]  /*4aa0*/  FADD R222, R121, R222 ;  /* 0x000000de79de7221 */ /* 0x000fe20000000000 */
        /* <DEDUP_REMOVED lines=110> */
[----:B------:R-:W-:-:S06]  /*5190*/  UMOV UR5, URZ ;  /* 0x0000003f00057c82 */ /* 0x000fcc0008000000 */
.L_x_28:
[----:B------:R-:W-:Y:S05]  /*51a0*/  @!P1 BRA `(.L_x_29) ;  /* 0x0000000000049947 */ /* 0x000fea0003800000 */
[----:B------:R-:W-:Y:S01]  /*51b0*/  BPT.TRAP 0x1 ;  /* 0x000000040000795c */ /* 0x000fe20000300000 */
.L_x_29:
[----:B01----:R-:W2:Y:S04]  /*51c0*/  LDL R225, [R1] ;  /* 0x0000000001e17983 */ /* 0x003ea80000100800 */
[----:B------:R-:W3:Y:S01]  /*51d0*/  LDL R226, [R1+0x4] ;  /* 0x0000040001e27983 */ /* 0x000ee20000100800 */
[----:B------:R-:W-:Y:S01]  /*51e0*/  UISETP.GT.U32.AND UP0, UPT, UR6, 0x1, UPT ;  /* 0x000000010600788c */ /* 0x000fe2000bf04070 */
[----:B--2---:R-:W-:Y:S01]  /*51f0*/  ISETP.NE.AND P0, PT, R225, RZ, PT ;  /* 0x000000ffe100720c */ /* 0x004fe20003f05270 */
[----:B------:R-:W-:-:S12]  /*5200*/  IMAD.U32 R225, RZ, RZ, UR7 ;  /* 0x00000007ffe17e24 */ /* 0x000fd8000f8e00ff */
[----:B------:R-:W-:-:S05]  /*5210*/  @P0 LEA R225, R225, UR10, 0x3 ;  /* 0x0000000ae1e10c11 */ /* 0x000fca000f8e18ff */
[----:B------:R-:W-:-:S05]  /*5220*/  @P0 VIADD R225, R225, 0x10 ;  /* 0x00000010e1e10836 */ /* 0x000fca0000000000 */
[----:B---3--:R-:W-:-:S04]  /*5230*/  @P0 PRMT R225, R226, 0x654, R225 ;  /* 0x00000654e2e10816 */ /* 0x008fc800000000e1 */
[----:B------:R0:W-:Y:S01]  /*5240*/  @P0 SYNCS.ARRIVE.TRANS64.RED.A1T0 RZ, [R225+URZ], RZ ;  /* 0x000000ffe1ff09a7 */ /* 0x0001e2000810043f */
[----:B------:R-:W-:-:S13]  /*5250*/  PLOP3.LUT P0, PT, PT, PT, UP0, 0x80, 0x0 ;  /* 0x000000000000781c */ /* 0x000fda0003f0f008 */
[----:B0-----:R-:W-:Y:S05]  /*5260*/  @P0 BRA `(.L_x_30) ;  /* 0x0000000000040947 */ /* 0x001fea0003800000 */
[----:B------:R-:W-:Y:S01]  /*5270*/  BPT.TRAP 0x1 ;  /* 0x000000040000795c */ /* 0x000fe20000300000 */
.L_x_30:
[----:B------:R-:W-:Y:S02]  /*5280*/  UISETP.GT.AND UP2, UPT, UR13, 0x1, UPT ;  /* 0x000000010d00788c */ /* 0x000fe4000bf44270 */
[----:B------:R-:W-:Y:S02]  /*5290*/  UIADD3 UR9, UR9, 0x1, URZ ;  /* 0x0000000109097890 */ /* 0x000fe4000fffe03f */
[----:B------:R-:W-:Y:S02]  /*52a0*/  UIADD3 UR7, UR7, 0x1, URZ ;  /* 0x0000000107077890 */ /* 0x000fe4000fffe03f */
[----:B------:R-:W-:Y:S01]  /*52b0*/  PLOP3.LUT P0, PT, PT, PT, UP2, 0x80, 0x0 ;  /* 0x000000000000781c */ /* 0x000fe20003f0f028 */
[----:B------:R-:W-:Y:S02]  /*52c0*/  UISETP.NE.AND UP0, UPT, UR9, 0x2, UPT ;  /* 0x000000020900788c */ /* 0x000fe4000bf05270 */
[----:B------:R-:W-:Y:S02]  /*52d0*/  UIADD3 UR18, UR13, -0x1, URZ ;  /* 0xffffffff0d127890 */ /* 0x000fe4000fffe03f */
[----:B------:R-:W-:-:S02]  /*52e0*/  USEL UR13, URZ, 0x1, UP0 ;  /* 0x000000013f0d7887 */ /* 0x000fc40008000000 */
[----:B------:R-:W-:Y:S02]  /*52f0*/  UISETP.NE.AND UP1, UPT, UR7, 0x2, UPT ;  /* 0x000000020700788c */ /* 0x000fe4000bf25270 */
[----:B------:R-:W-:Y:S02]  /*5300*/  ULOP3.LUT UR12, UR12, UR13, URZ, 0x3c, !UPT ;  /* 0x0000000d0c0c7292 */ /* 0x000fe4000f8e3c3f */
[----:B------:R-:W-:Y:S02]  /*5310*/  USEL UR9, UR9, URZ, UP0 ;  /* 0x0000003f09097287 */ /* 0x000fe40008000000 */
[----:B------:R-:W-:Y:S01]  /*5320*/  USEL UR7, UR7, URZ, UP1 ;  /* 0x0000003f07077287 */ /* 0x000fe20008800000 */
[----:B------:R-:W-:Y:S01]  /*5330*/  UMOV UR17, 0x1 ;  /* 0x0000000100117882 */ /* 0x000fe20000000000 */
[----:B------:R-:W-:Y:S01]  /*5340*/  UMOV UR13, UR18 ;  /* 0x00000012000d7c82 */ /* 0x000fe20008000000 */
[----:B------:R-:W-:Y:S09]  /*5350*/  @P0 BRA `(.L_x_31) ;  /* 0xffffffe000e40947 */ /* 0x000ff2000383ffff */
.L_x_23:
[----:B------:R-:W-:-:S04]  /*5360*/  UISETP.NE.AND UP0, UPT, UR5, URZ, UPT ;  /* 0x0000003f0500728c */ /* 0x000fc8000bf05270 */
[----:B------:R-:W-:-:S06]  /*5370*/  USEL UR5, URZ, 0x1, !UP0 ;  /* 0x000000013f057887 */ /* 0x000fcc000c000000 */
[----:B------:R-:W-:-:S13]  /*5380*/  ISETP.NE.AND P0, PT, RZ, UR5, PT ;  /* 0x00000005ff007c0c */ /* 0x000fda000bf05270 */
[----:B------:R-:W-:Y:S05]  /*5390*/  @!P0 BRA `(.L_x_32) ;  /* 0x0000000400c48947 */ /* 0x000fea0003800000 */
[----:B------:R-:W-:Y:S02]  /*53a0*/  WARPGROUP.DEPBAR.LE gsb0, 0x0 ;  /* 0x00008000000079c5 */ /* 0x000fe40000010000 */
[----:B------:R-:W-:Y:S01]  /*53b0*/  FADD R223, R120, R223 ;  /* 0x000000df78df7221 */ /* 0x000fe20000000000 */
        /* <DEDUP_REMOVED lines=110> */
[----:B------:R-:W-:-:S07]  /*5aa0*/  FADD R224, R224, R39 ;  /* 0x00000027e0e07221 */ /* 0x000fce0000000000 */
.L_x_32:
[----:B------:R-:W-:Y:S02]  /*5ab0*/  WARPGROUP.DEPBAR.LE gsb0, 0x0 ;  /* 0x00008000000079c5 */ /* 0x000fe40000010000 */
[----:B------:R-:W0:Y:S02]  /*5ac0*/  LDC R24, c[0x0][0x28c] ;  /* 0x0000a300ff187b82 */ /* 0x000e240000000800 */
[----:B0-----:R-:W-:-:S13]  /*5ad0*/  ISETP.GE.AND P0, PT, R24, 0x1, PT ;  /* 0x000000011800780c */ /* 0x001fda0003f06270 */
[----:B------:R-:W-:Y:S05]  /*5ae0*/  @!P0 BRA `(.L_x_33) ;  /* 0x0000000000588947 */ /* 0x000fea0003800000 */
[----:B------:R-:W-:-:S06]  /*5af0*/  UISETP.NE.AND UP0, UPT, UR15, 0x3, UPT ;  /* 0x000000030f00788c */ /* 0x000fcc000bf05270 */
[----:B------:R-:W-:-:S13]  /*5b00*/  PLOP3.LUT P0, PT, PT, PT, UP0, 0x80, 0x0 ;  /* 0x000000000000781c */ /* 0x000fda0003f0f008 */
[----:B------:R-:W-:Y:S05]  /*5b10*/  @!P0 BRA `(.L_x_34) ;  /* 0x0000000000048947 */ /* 0x000fea0003800000 */
[----:B------:R-:W-:Y:S01]  /*5b20*/  BPT.TRAP 0x1 ;  /* 0x000000040000795c */ /* 0x000fe20000300000 */
.L_x_34:
[----:B------:R-:W2:Y:S04]  /*5b30*/  LDL R226, [R1] ;  /* 0x0000000001e27983 */ /* 0x000ea80000100800 */
[----:B------:R-:W3:Y:S01]  /*5b40*/  LDL R225, [R1+0x4] ;  /* 0x0000040001e17983 */ /* 0x000ee20000100800 */
[----:B------:R-:W-:Y:S01]  /*5b50*/  UISETP.LT.AND UP1, UPT, UR32, 0x1, UPT ;  /* 0x000000012000788c */ /* 0x000fe2000bf21270 */
[----:B------:R-:W-:Y:S01]  /*5b60*/  IMAD.U32 R25, RZ, RZ, UR10 ;  /* 0x0000000aff197e24 */ /* 0x000fe2000f8e00ff */
[----:B--2---:R-:W-:-:S13]  /*5b70*/  ISETP.NE.AND P0, PT, R226, RZ, PT ;  /* 0x000000ffe200720c */ /* 0x004fda0003f05270 */
[----:B------:R-:W-:-:S05]  /*5b80*/  VOTEU.ANY UP0, P0 ;  /* 0x00000000003f7886 */ /* 0x000fca0000000100 */
[----:B------:R-:W-:-:S04]  /*5b90*/  @UP0 USEL UR5, UR32, 0x1, UP1 ;  /* 0x0000000120050887 */ /* 0x000fc80008800000 */
[----:B------:R-:W-:Y:S02]  /*5ba0*/  @UP0 UIADD3 UR5, UR4, UR32, -UR5 ;  /* 0x0000002004050290 */ /* 0x000fe4000fffe805 */
[----:B------:R-:W-:-:S04]  /*5bb0*/  UISETP.GT.U32.AND UP0, UPT, UR6, 0x1, UPT ;  /* 0x000000010600788c */ /* 0x000fc8000bf04070 */
[----:B------:R-:W-:-:S04]  /*5bc0*/  IMAD.U32 R24, RZ, RZ, UR5 ;  /* 0x00000005ff187e24 */ /* 0x000fc8000f8e00ff */
[----:B------:R-:W-:-:S05]  /*5bd0*/  @P0 IMAD.SHL.U32 R24, R24, 0x8, RZ ;  /* 0x0000000818180824 */ /* 0x000fca00078e00ff */
[----:B------:R-:W-:-:S04]  /*5be0*/  @P0 LOP3.LUT R24, R24, 0x8, RZ, 0xc0, !PT ;  /* 0x0000000818180812 */ /* 0x000fc800078ec0ff */
[----:B------:R-:W-:-:S04]  /*5bf0*/  @P0 IADD3 R24, R25, 0x10, R24 ;  /* 0x0000001019180810 */ /* 0x000fc80007ffe018 */
[----:B---3--:R-:W-:-:S04]  /*5c00*/  @P0 PRMT R24, R225, 0x654, R24 ;  /* 0x00000654e1180816 */ /* 0x008fc80000000018 */
[----:B------:R0:W-:Y:S01]  /*5c10*/  @P0 SYNCS.ARRIVE.TRANS64.RED.A1T0 RZ, [R24+URZ], RZ ;  /* 0x000000ff18ff09a7 */ /* 0x0001e2000810043f */
[----:B------:R-:W-:-:S13]  /*5c20*/  PLOP3.LUT P0, PT, PT, PT, UP0, 0x80, 0x0 ;  /* 0x000000000000781c */ /* 0x000fda0003f0f008 */
[----:B0-----:R-:W-:Y:S05]  /*5c30*/  @P0 BRA `(.L_x_33) ;  /* 0x0000000000040947 */ /* 0x001fea0003800000 */
[----:B------:R-:W-:Y:S01]  /*5c40*/  BPT.TRAP 0x1 ;  /* 0x000000040000795c */ /* 0x000fe20000300000 */
.L_x_33:
[----:B------:R-:W2:Y:S01]  /*5c50*/  LDL.LU R227, [R1+0x10] ;  /* 0x0000100001e37983 */ /* 0x000ea20000300800 */
[----:B------:R-:W0:Y:S01]  /*5c60*/  LDC R28, c[0x0][0x288] ;  /* 0x0000a200ff1c7b82 */ /* 0x000e220000000800 */
[----:B------:R-:W-:Y:S02]  /*5c70*/  ULDC UR5, c[0x0][0x284] ;  /* 0x0000a10000057ab9 */ /* 0x000fe40000000800 */
[----:B------:R-:W3:Y:S01]  /*5c80*/  LDL.LU R226, [R1+0x14] ;  /* 0x0000140001e27983 */ /* 0x000ee20000300800 */
[----:B------:R-:W-:Y:S01]  /*5c90*/  IMAD.MOV.U32 R34, RZ, RZ, -0x1 ;  /* 0xffffffffff227424 */ /* 0x000fe200078e00ff */
[----:B------:R-:W1:Y:S02]  /*5ca0*/  S2R R225, SR_TID.X ;  /* 0x0000000000e17919 */ /* 0x000e640000002100 */
[----:B-1----:R-:W-:Y:S02]  /*5cb0*/  SHF.R.U32.HI R24, RZ, 0x2, R225 ;  /* 0x00000002ff187819 */ /* 0x002fe400000116e1 */
[----:B------:R-:W-:-:S02]  /*5cc0*/  LOP3.LUT R26, R225, 0x60, RZ, 0xc0, !PT ;  /* 0x00000060e11a7812 */ /* 0x000fc400078ec0ff */
[----:B------:R-:W-:Y:S02]  /*5cd0*/  SHF.R.U32.HI R27, RZ, 0x7, R225 ;  /* 0x00000007ff1b7819 */ /* 0x000fe400000116e1 */
[----:B------:R-:W-:Y:S02]  /*5ce0*/  LOP3.LUT R25, R24, 0x7, RZ, 0xc0, !PT ;  /* 0x0000000718197812 */ /* 0x000fe400078ec0ff */
[----:B------:R-:W-:Y:S02]  /*5cf0*/  SHF.R.U32.HI R26, RZ, 0x1, R26 ;  /* 0x00000001ff1a7819 */ /* 0x000fe4000001161a */
[----:B------:R-:W-:Y:S02]  /*5d00*/  LOP3.LUT R24, R27, 0x1, RZ, 0xc0, !PT ;  /* 0x000000011b187812 */ /* 0x000fe400078ec0ff */
[----:B------:R-:W-:Y:S02]  /*5d10*/  IADD3 R31, RZ, -R26, -R25 ;  /* 0x8000001aff1f7210 */ /* 0x000fe40007ffe819 */
[----:B------:R-:W-:Y:S01]  /*5d20*/  LOP3.LUT R27, R225, 0x3, RZ, 0xc0, !PT ;  /* 0x00000003e11b7812 */ /* 0x000fe200078ec0ff */
[----:B------:R-:W-:-:S02]  /*5d30*/  IMAD.SHL.U32 R30, R24, 0x40, RZ ;  /* 0x00000040181e7824 */ /* 0x000fc400078e00ff */
[----:B------:R-:W-:Y:S02]  /*5d40*/  IMAD R31, R24, -0x40, R31 ;  /* 0xffffffc0181f7824 */ /* 0x000fe400078e021f */
[----:B0-----:R-:W-:Y:S01]  /*5d50*/  IMAD R36, R27, -0x2, R28 ;  /* 0xfffffffe1b247824 */ /* 0x001fe200078e021c */
[----:B------:R-:W-:Y:S01]  /*5d60*/  LOP3.LUT R25, R30, 0x40, R25, 0xe2, !PT ;  /* 0x000000401e197812 */ /* 0x000fe200078ee219 */
[----:B--2---:R-:W-:Y:S02]  /*5d70*/  IMAD R29, R227, 0xe0, RZ ;  /* 0x000000e0e31d7824 */ /* 0x004fe400078e02ff */
[----:B---3--:R-:W-:-:S03]  /*5d80*/  IMAD.SHL.U32 R24, R226, 0x80, RZ ;  /* 0x00000080e2187824 */ /* 0x008fc600078e00ff */
[----:B------:R-:W-:Y:S01]  /*5d90*/  ISETP.GE.AND P0, PT, R29, R28, PT ;  /* 0x0000001c1d00720c */ /* 0x000fe20003f06270 */
[----:B------:R-:W-:-:S03]  /*5da0*/  IMAD.WIDE R32, R226, 0x80, RZ ;  /* 0x00000080e2207825 */ /* 0x000fc600078e02ff */
[C---:B------:R-:W-:Y:S01]  /*5db0*/  ISETP.GE.OR P0, PT, R24.reuse, UR5, P0 ;  /* 0x0000000518007c0c */ /* 0x040fe20008706670 */
[----:B------:R-:W-:Y:S01]  /*5dc0*/  IMAD.SHL.U32 R28, R225, 0x2, RZ ;  /* 0x00000002e11c7824 */ /* 0x000fe200078e00ff */
[----:B------:R-:W-:Y:S01]  /*5dd0*/  IADD3 R35, -R24, UR5, R31 ;  /* 0x0000000518237c10 */ /* 0x000fe2000fffe11f */
[----:B------:R-:W-:Y:S01]  /*5de0*/  IMAD.IADD R36, R36, 0x1, -R29 ;  /* 0x0000000124247824 */ /* 0x000fe200078e0a1d */
[----:B------:R-:W-:Y:S02]  /*5df0*/  LOP3.LUT R39, R32, R25, R26, 0xfe, !PT ;  /* 0x0000001920277212 */ /* 0x000fe400078efe1a */
[----:B------:R-:W-:-:S07]  /*5e00*/  LOP3.LUT R28, R29, 0x6, R28, 0xf8, !PT ;  /* 0x000000061d1c7812 */ /* 0x000fce00078ef81c */
[----:B------:R-:W-:Y:S05]  /*5e10*/  @P0 BRA `(.L_x_35) ;  /* 0x00000080003c0947 */ /* 0x000fea0003800000 */
[----:B------:R-:W0:Y:S01]  /*5e20*/  LDC.64 R26, c[0x0][0x5c8] ;  /* 0x00017200ff1a7b82 */ /* 0x000e220000000a00 */
[----:B------:R-:W-:Y:S01]  /*5e30*/  USHF.R.S32.HI UR7, URZ, 0x1f, UR35 ;  /* 0x0000001f3f077899 */ /* 0x000fe20008011423 */
[--C-:B------:R-:W-:Y:S01]  /*5e40*/  SHF.R.S32.HI R29, RZ, 0x1f, R28.reuse ;  /* 0x0000001fff1d7819 */ /* 0x100fe2000001141c */
[----:B------:R-:W-:Y:S01]  /*5e50*/  ULDC.64 UR8, c[0x0][0x5d0] ;  /* 0x0001740000087ab9 */ /* 0x000fe20000000a00 */
[----:B------:R-:W-:Y:S01]  /*5e60*/  BSSY B0, `(.L_x_35) ;  /* 0x000080a000007945 */ /* 0x000fe20003800000 */
[----:B------:R-:W-:Y:S02]  /*5e70*/  UIMAD UR5, UR7, UR8, URZ ;  /* 0x00000008070572a4 */ /* 0x000fe4000f8e023f */
[----:B------:R-:W-:Y:S02]  /*5e80*/  IMAD.U32 R25, RZ, RZ, UR8 ;  /* 0x00000008ff197e24 */ /* 0x000fe4000f8e00ff */
[----:B------:R-:W-:Y:S02]  /*5e90*/  UIMAD UR5, UR35, UR9, UR5 ;  /* 0x00000009230572a4 */ /* 0x000fe4000f8e0205 */
[----:B------:R-:W-:Y:S01]  /*5ea0*/  IMAD.WIDE.U32 R24, R25, UR35, R28 ;  /* 0x0000002319187c25 */ /* 0x000fe2000f8e001c */
[----:B------:R-:W-:-:S03]  /*5eb0*/  ULDC.64 UR8, c[0x0][0x5c0] ;  /* 0x0001700000087ab9 */ /* 0x000fc60000000a00 */
[----:B------:R-:W-:Y:S02]  /*5ec0*/  VIADD R25, R25, UR5 ;  /* 0x0000000519197c36 */ /* 0x000fe40008000000 */
[-C--:B0-----:R-:W-:Y:S02]  /*5ed0*/  IMAD R30, R33, R26.reuse, RZ ;  /* 0x0000001a211e7224 */ /* 0x081fe400078e02ff */
[----:B------:R-:W-:-:S04]  /*5ee0*/  IMAD.WIDE.U32 R24, R39, R26, R24 ;  /* 0x0000001a27187225 */ /* 0x000fc800078e0018 */
[----:B------:R-:W-:-:S04]  /*5ef0*/  IMAD R31, R39, R27, R30 ;  /* 0x0000001b271f7224 */ /* 0x000fc800078e021e */
[----:B------:R-:W-:Y:S01]  /*5f00*/  IMAD.IADD R30, R25, 0x1, R31 ;  /* 0x00000001191e7824 */ /* 0x000fe200078e021f */
[----:B------:R-:W-:Y:S02]  /*5f10*/  LEA R25, P0, R26, R24, 0x3 ;  /* 0x000000181a197211 */ /* 0x000fe400078018ff */
[----:B------:R-:W-:Y:S02]  /*5f20*/  IADD3 R24, P1, R24, UR8, RZ ;  /* 0x0000000818187c10 */ /* 0x000fe4000ff3e0ff */
[----:B------:R-:W-:Y:S02]  /*5f30*/  LEA.HI.X R27, R26, R30, R27, 0x3, P0 ;  /* 0x0000001e1a1b7211 */ /* 0x000fe400000f1c1b */
[----:B------:R-:W-:Y:S02]  /*5f40*/  FSETP.NEU.AND P0, PT, RZ, UR33, PT ;  /* 0x00000021ff007c0b */ /* 0x000fe4000bf0d000 */
[----:B------:R-:W-:Y:S02]  /*5f50*/  IADD3 R26, P2, R25, UR8, RZ ;  /* 0x00000008191a7c10 */ /* 0x000fe4000ff5e0ff */
[----:B------:R-:W-:-:S02]  /*5f60*/  IADD3.X R25, R30, UR9, RZ, P1, !PT ;  /* 0x000000091e197c10 */ /* 0x000fc40008ffe4ff */
[----:B------:R-:W-:-:S07]  /*5f70*/  IADD3.X R27, R27, UR9, RZ, P2, !PT ;  /* 0x000000091b1b7c10 */ /* 0x000fce00097fe4ff */
[----:B------:R-:W-:Y:S05]  /*5f80*/  @!P0 BRA `(.L_x_36) ;  /* 0x0000005c00fc8947 */ /* 0x000fea0003800000 */
[----:B------:R-:W-:Y:S01]  /*5f90*/  ULDC.64 UR8, c[0x0][0x5b8] ;  /* 0x00016e0000087ab9 */ /* 0x000fe20000000a00 */
[----:B------:R-:W-:Y:S01]  /*5fa0*/  ISETP.GE.AND P0, PT, R36, 0x1, PT ;  /* 0x000000012400780c */ /* 0x000fe20003f06270 */
[----:B------:R-:W-:Y:S02]  /*5fb0*/  UIMAD UR5, UR7, UR8, URZ ;  /* 0x00000008070572a4 */ /* 0x000fe4000f8e023f */
[----:B------:R-:W-:Y:S01]  /*5fc0*/  IMAD.U32 R31, RZ, RZ, UR8 ;  /* 0x00000008ff1f7e24 */ /* 0x000fe2000f8e00ff */
[----:B------:R-:W-:Y:S01]  /*5fd0*/  ULDC.64 UR10, c[0x0][0x5a8] ;  /* 0x00016a00000a7ab9 */ /* 0x000fe20000000a00 */
[----:B------:R-:W-:Y:S01]  /*5fe0*/  ISETP.LT.OR P4, PT, R35, 0x1, !P0 ;  /* 0x000000012300780c */ /* 0x000fe20004781670 */
[----:B------:R-:W-:Y:S02]  /*5ff0*/  UIMAD UR5, UR35, UR9, UR5 ;  /* 0x00000009230572a4 */ /* 0x000fe4000f8e0205 */
[----:B------:R-:W-:Y:S01]  /*6000*/  IMAD.WIDE.U32 R28, R31, UR35, R28 ;  /* 0x000000231f1c7c25 */ /* 0x000fe2000f8e001c */
[----:B------:R-:W-:Y:S01]  /*6010*/  BSSY B1, `(.L_x_37) ;  /* 0x000000c000017945 */ /* 0x000fe20003800000 */
[----:B------:R-:W-:-:S02]  /*6020*/  ULDC.64 UR8, c[0x0][0x5b0] ;  /* 0x00016c0000087ab9 */ /* 0x000fc40000000a00 */
[----:B------:R-:W-:Y:S02]  /*6030*/  IMAD.MOV.U32 R30, RZ, RZ, R28 ;  /* 0x000000ffff1e7224 */ /* 0x000fe400078e001c */
[----:B------:R-:W-:Y:S02]  /*6040*/  VIADD R31, R29, UR5 ;  /* 0x000000051d1f7c36 */ /* 0x000fe40008000000 */
[----:B------:R-:W-:Y:S02]  /*6050*/  IMAD R37, R33, UR8, RZ ;  /* 0x0000000821257c24 */ /* 0x000fe4000f8e02ff */
[----:B------:R-:W-:-:S04]  /*6060*/  IMAD.WIDE.U32 R28, R39, UR8, R30 ;  /* 0x00000008271c7c25 */ /* 0x000fc8000f8e001e */
[----:B------:R-:W-:Y:S01]  /*6070*/  IMAD R37, R39, UR9, R37 ;  /* 0x0000000927257c24 */ /* 0x000fe2000f8e0225 */
[----:B------:R-:W-:-:S04]  /*6080*/  IADD3 R28, P1, R28, UR10, RZ ;  /* 0x0000000a1c1c7c10 */ /* 0x000fc8000ff3e0ff */
[--C-:B------:R-:W-:Y:S02]  /*6090*/  IADD3.X R29, R29, UR11, R37.reuse, P1, !PT ;  /* 0x0000000b1d1d7c10 */ /* 0x100fe40008ffe425 */
[----:B------:R-:W-:Y:S01]  /*60a0*/  PRMT R37, RZ, 0x7610, R37 ;  /* 0x00007610ff257816 */ /* 0x000fe20000000025 */
[----:B------:R-:W-:Y:S06]  /*60b0*/  @P4 BRA `(.L_x_38) ;  /* 0x0000000000044947 */ /* 0x000fec0003800000 */
[----:B------:R0:W5:Y:S02]  /*60c0*/  LDG.E.U8 R37, desc[UR38][R28.64] ;  /* 0x000000261c257981 */ /* 0x000164000c1e1100 */
.L_x_38:
[----:B------:R-:W-:Y:S05]  /*60d0*/  BSYNC B1 ;  /* 0x0000000000017941 */ /* 0x000fea0003800000 */
.L_x_37:
[----:B-----5:R-:W-:Y:S01]  /*60e0*/  LOP3.LUT R37, R37, 0xff, RZ, 0xc0, !PT ;  /* 0x000000ff25257812 */ /* 0x020fe200078ec0ff */
[----:B------:R-:W-:Y:S01]  /*60f0*/  BSSY B1, `(.L_x_39) ;  /* 0x000000c000017945 */ /* 0x000fe20003800000 */
[----:B------:R-:W-:Y:S02]  /*6100*/  ISETP.GE.AND P1, PT, R36, 0x2, PT ;  /* 0x000000022400780c */ /* 0x000fe40003f26270 */
[----:B------:R-:W-:Y:S02]  /*6110*/  F2FP.F16.E4M3.UNPACK_B R37, R37 ;  /* 0x00000025ff25723e */ /* 0x000fe400020006ff */
[----:B------:R-:W-:-:S03]  /*6120*/  ISETP.LT.OR P2, PT, R35, 0x1, !P1 ;  /* 0x000000012300780c */ /* 0x000fc60004f41670 */
[----:B------:R-:W-:-:S05]  /*6130*/  HADD2.F32 R37, -RZ, R37.H0_H0 ;  /* 0x20000025ff257230 */ /* 0x000fca0000004100 */
[----:B------:R-:W-:Y:S01]  /*6140*/  FMUL R38, R37, UR33 ;  /* 0x0000002125267c20 */ /* 0x000fe20008400000 */
[----:B------:R-:W-:-:S03]  /*6150*/  PRMT R37, RZ, 0x7610, R37 ;  /* 0x00007610ff257816 */ /* 0x000fc60000000025 */
[----:B------:R-:W-:-:S05]  /*6160*/  FFMA R38, R223, UR34, R38 ;  /* 0x00000022df267c23 */ /* 0x000fca0008000026 */
[----:B------:R-:W-:-:S05]  /*6170*/  F2FP.SATFINITE.E4M3.F32.PACK_AB_MERGE_C R41, RZ, R38, RZ ;  /* 0x00000026ff29723e */ /* 0x000fca00048070ff */
[----:B------:R1:W-:Y:S01]  /*6180*/  @!P4 STG.E.U8 desc[UR38][R24.64], R41 ;  /* 0x000000291800c986 */ /* 0x0003e2000c101126 */
[----:B------:R-:W-:Y:S05]  /*6190*/  @P2 BRA `(.L_x_40) ;  /* 0x0000000000042947 */ /* 0x000fea0003800000 */
[----:B------:R2:W5:Y:S02]  /*61a0*/  LDG.E.U8 R37, desc[UR38][R28.64+0x1] ;  /* 0x000001261c257981 */ /* 0x000564000c1e1100 */
.L_x_40:
[----:B------:R-:W-:Y:S05]  /*61b0*/  BSYNC B1 ;  /* 0x0000000000017941 */ /* 0x000fea0003800000 */
.L_x_39:
[----:B-----5:R-:W-:Y:S01]  /*61c0*/  LOP3.LUT R37, R37, 0xff, RZ, 0xc0, !PT ;  /* 0x000000ff25257812 */ /* 0x020fe200078ec0ff */
[----:B------:R-:W-:Y:S01]  /*61d0*/  BSSY B1, `(.L_x_41) ;  /* 0x0000012000017945 */ /* 0x000fe20003800000 */
[----:B------:R-:W-:Y:S02]  /*61e0*/  IADD3 R39, P4, R39, 0x8, RZ ;  /* 0x0000000827277810 */ /* 0x000fe40007f9e0ff */
[----:B------:R-:W-:Y:S02]  /*61f0*/  F2FP.F16.E4M3.UNPACK_B R37, R37 ;  /* 0x00000025ff25723e */ /* 0x000fe400020006ff */
[----:B------:R-:W-:Y:S01]  /*6200*/  ISETP.LT.OR P0, PT, R35, 0x9, !P0 ;  /* 0x000000092300780c */ /* 0x000fe20004701670 */
[----:B------:R-:W-:Y:S02]  /*6210*/  IMAD.X R32, RZ, RZ, R33, P4 ;  /* 0x000000ffff207224 */ /* 0x000fe400020e0621 */
[----:B------:R-:W-:Y:S02]  /*6220*/  HADD2.F32 R37, -RZ, R37.H0_H0 ;  /* 0x20000025ff257230 */ /* 0x000fe40000004100 */
[----:B------:R-:W-:-:S02]  /*6230*/  IMAD R32, R32, UR8, RZ ;  /* 0x0000000820207c24 */ /* 0x000fc4000f8e02ff */
[----:B------:R-:W-:-:S04]  /*6240*/  IMAD.WIDE.U32 R30, R39, UR8, R30 ;  /* 0x00000008271e7c25 */ /* 0x000fc8000f8e001e */
[----:B------:R-:W-:Y:S01]  /*6250*/  FMUL R37, R37, UR33 ;  /* 0x0000002125257c20 */ /* 0x000fe20008400000 */
[----:B------:R-:W-:-:S03]  /*6260*/  IMAD R39, R39, UR9, R32 ;  /* 0x0000000927277c24 */ /* 0x000fc6000f8e0220 */
[----:B------:R-:W-:Y:S01]  /*6270*/  FFMA R37, R222, UR34, R37 ;  /* 0x00000022de257c23 */ /* 0x000fe20008000025 */
[----:B------:R-:W-:Y:S02]  /*6280*/  IADD3 R30, P4, R30, UR10, RZ ;  /* 0x0000000a1e1e7c10 */ /* 0x000fe4000ff9e0ff */
[----:B------:R-:W-:Y:S02]  /*6290*/  PRMT R32, RZ, 0x7610, R32 ;  /* 0x00007610ff207816 */ /* 0x000fe40000000020 */
[----:B------:R-:W-:Y:S02]  /*62a0*/  F2FP.SATFINITE.E4M3.F32.PACK_AB_MERGE_C R37, RZ, R37, RZ ;  /* 0x00000025ff25723e */ /* 0x000fe400048070ff */
[----:B------:R-:W-:-:S03]  /*62b0*/  IADD3.X R31, R31, UR11, R39, P4, !PT ;  /* 0x0000000b1f1f7c10 */ /* 0x000fc6000a7fe427 */
[----:B------:R3:W-:Y:S01]  /*62c0*/  @!P2 STG.E.U8 desc[UR38][R24.64+0x1], R37 ;  /* 0x000001251800a986 */ /* 0x0007e2000c101126 */
[----:B------:R-:W-:Y:S05]  /*62d0*/  @P0 BRA `(.L_x_42) ;  /* 0x0000000000040947 */ /* 0x000fea0003800000 */
[----:B------:R4:W5:Y:S02]  /*62e0*/  LDG.E.U8 R32, desc[UR38][R30.64] ;  /* 0x000000261e207981 */ /* 0x000964000c1e1100 */
.L_x_42:
[----:B------:R-:W-:Y:S05]  /*62f0*/  BSYNC B1 ;  /* 0x0000000000017941 */ /* 0x000fea0003800000 */
.L_x_41:
[----:B-----5:R-:W-:Y:S01]  /*6300*/  LOP3.LUT R32, R32, 0xff, RZ, 0xc0, !PT ;  /* 0x000000ff20207812 */ /* 0x020fe200078ec0ff */
[----:B------:R-:W-:Y:S01]  /*6310*/  BSSY B1, `(.L_x_43) ;  /* 0x000000b000017945 */ /* 0x000fe20003800000 */
[----:B------:R-:W-:Y:S02]  /*6320*/  ISETP.LT.OR P1, PT, R35, 0x9, !P1 ;  /* 0x000000092300780c */ /* 0x000fe40004f21670 */
[----:B------:R-:W-:-:S05]  /*6330*/  F2FP.F16.E4M3.UNPACK_B R32, R32 ;  /* 0x00000020ff20723e */ /* 0x000fca00020006ff */
[----:B------:R-:W-:-:S05]  /*6340*/  HADD2.F32 R32, -RZ, R32.H0_H0 ;  /* 0x20000020ff207230 */ /* 0x000fca0000004100 */
[----:B------:R-:W-:-:S04]  /*6350*/  FMUL R32, R32, UR33 ;  /* 0x0000002120207c20 */ /* 0x000fc80008400000 */
[----:B------:R-:W-:-:S05]  /*6360*/  FFMA R32, R221, UR34, R32 ;  /* 0x00000022dd207c23 */ /* 0x000fca0008000020 */
[----:B------:R-:W-:Y:S02]  /*6370*/  F2FP.SATFINITE.E4M3.F32.PACK_AB_MERGE_C R33, RZ, R32, RZ ;  /* 0x00000020ff21723e */ /* 0x000fe400048070ff */
[----:B------:R-:W-:-:S03]  /*6380*/  PRMT R32, RZ, 0x7610, R32 ;  /* 0x00007610ff207816 */ /* 0x000fc60000000020 */
[----:B------:R0:W-:Y:S01]  /*6390*/  @!P0 STG.E.U8 desc[UR38][R26.64], R33 ;  /* 0x000000211a008986 */ /* 0x0001e2000c101126 */
[----:B------:R-:W-:Y:S05]  /*63a0*/  @P1 BRA `(.L_x_44) ;  /* 0x0000000000041947 */ /* 0x000fea0003800000 */
[----:B------:R0:W5:Y:S02]  /*63b0*/  LDG.E.U8 R32, desc[UR38][R30.64+0x1] ;  /* 0x000001261e207981 */ /* 0x000164000c1e1100 */
.L_x_44:
[----:B------:R-:W-:Y:S05]  /*63c0*/  BSYNC B1 ;  /* 0x0000000000017941 */ /* 0x000fea0003800000 */
.L_x_43:
[----:B-----5:R-:W-:Y:S01]  /*63d0*/  LOP3.LUT R32, R32, 0xff, RZ, 0xc0, !PT ;  /* 0x000000ff20207812 */ /* 0x020fe200078ec0ff */
[----:B------:R-:W-:Y:S01]  /*63e0*/  BSSY B1, `(.L_x_45) ;  /* 0x000000c000017945 */ /* 0x000fe20003800000 */
[----:B------:R-:W-:Y:S02]  /*63f0*/  ISETP.GE.AND P0, PT, R36, 0x9, PT ;  /* 0x000000092400780c */ /* 0x000fe40003f06270 */
[----:B------:R-:W-:Y:S02]  /*6400*/  F2FP.F16.E4M3.UNPACK_B R32, R32 ;  /* 0x00000020ff20723e */ /* 0x000fe400020006ff */
[----:B------:R-:W-:-:S03]  /*6410*/  ISETP.LT.OR P2, PT, R35, 0x1, !P0 ;  /* 0x000000012300780c */ /* 0x000fc60004741670 */
[----:B------:R-:W-:-:S05]  /*6420*/  HADD2.F32 R32, -RZ, R32.H0_H0 ;  /* 0x20000020ff207230 */ /* 0x000fca0000004100 */
[----:B0-----:R-:W-:Y:S01]  /*6430*/  FMUL R33, R32, UR33 ;  /* 0x0000002120217c20 */ /* 0x001fe20008400000 */
[----:B------:R-:W-:-:S03]  /*6440*/  PRMT R32, RZ, 0x7610, R32 ;  /* 0x00007610ff207816 */ /* 0x000fc60000000020 */
[----:B------:R-:W-:-:S05]  /*6450*/  FFMA R33, R220, UR34, R33 ;  /* 0x00000022dc217c23 */ /* 0x000fca0008000021 */
[----:B------:R-:W-:-:S05]  /*6460*/  F2FP.SATFINITE.E4M3.F32.PACK_AB_MERGE_C R33, RZ, R33, RZ ;  /* 0x00000021ff21723e */ /* 0x000fca00048070ff */
[----:B------:R0:W-:Y:S01]  /*6470*/  @!P1 STG.E.U8 desc[UR38][R26.64+0x1], R33 ;  /* 0x000001211a009986 */ /* 0x0001e2000c101126 */
[----:B------:R-:W-:Y:S05]  /*6480*/  @P2 BRA `(.L_x_46) ;  /* 0x0000000000042947 */ /* 0x000fea0003800000 */
[----:B------:R0:W5:Y:S02]  /*6490*/  LDG.E.U8 R32, desc[UR38][R28.64+0x8] ;  /* 0x000008261c207981 */ /* 0x000164000c1e1100 */
.L_x_46:
[----:B------:R-:W-:Y:S05]  /*64a0*/  BSYNC B1 ;  /* 0x0000000000017941 */ /* 0x000fea0003800000 */
.L_x_45:
[----:B-----5:R-:W-:Y:S01]  /*64b0*/  LOP3.LUT R32, R32, 0xff, RZ, 0xc0, !PT ;  /* 0x000000ff20207812 */ /* 0x020fe200078ec0ff */
[----:B------:R-:W-:Y:S01]  /*64c0*/  BSSY B1, `(.L_x_47) ;  /* 0x000000c000017945 */ /* 0x000fe20003800000 */
[----:B------:R-:W-:Y:S02]  /*64d0*/  ISETP.GE.AND P1, PT, R36, 0xa, PT ;  /* 0x0000000a2400780c */ /* 0x000fe40003f26270 */
[----:B------:R-:W-:Y:S02]  /*64e0*/  F2FP.F16.E4M3.UNPACK_B R32, R32 ;  /* 0x00000020ff20723e */ /* 0x000fe400020006ff */
[----:B------:R-:W-:-:S03]  /*64f0*/  ISETP.LT.OR P4, PT, R35, 0x1, !P1 ;  /* 0x000000012300780c */ /* 0x000fc60004f81670 */
[----:B------:R-:W-:-:S05]  /*6500*/  HADD2.F32 R32, -RZ, R32.H0_H0 ;  /* 0x20000020ff207230 */ /* 0x000fca0000004100 */
[----:B------:R-:W-:-:S04]  /*6510*/  FMUL R32, R32, UR33 ;  /* 0x0000002120207c20 */ /* 0x000fc80008400000 */
[----:B------:R-:W-:-:S05]  /*6520*/  FFMA R32, R219, UR34, R32 ;  /* 0x00000022db207c23 */ /* 0x000fca0008000020 */
[----:B0-----:R-:W-:Y:S02]  /*6530*/  F2FP.SATFINITE.E4M3.F32.PACK_AB_MERGE_C R33, RZ, R32, RZ ;  /* 0x00000020ff21723e */ /* 0x001fe400048070ff */
[----:B------:R-:W-:-:S03]  /*6540*/  PRMT R32, RZ, 0x7610, R32 ;  /* 0x00007610ff207816 */ /* 0x000fc60000000020 */
[----:B------:R0:W-:Y:S01]  /*6550*/  @!P2 STG.E.U8 desc[UR38][R24.64+0x8], R33 ;  /* 0x000008211800a986 */ /* 0x0001e2000c101126 */
[----:B------:R-:W-:Y:S05]  /*6560*/  @P4 BRA `(.L_x_48) ;  /* 0x0000000000044947 */ /* 0x000fea0003800000 */
[----:B------:R0:W5:Y:S02]  /*6570*/  LDG.E.U8 R32, desc[UR38][R28.64+0x9] ;  /* 0x000009261c207981 */ /* 0x000164000c1e1100 */
.L_x_48:
[----:B------:R-:W-:Y:S05]  /*6580*/  BSYNC B1 ;  /* 0x0000000000017941 */ /* 0x000fea0003800000 */
.L_x_47:
[----:B-----5:R-:W-:Y:S01]  /*6590*/  LOP3.LUT R32, R32, 0xff, RZ, 0xc0, !PT ;  /* 0x000000ff20207812 */ /* 0x020fe200078ec0ff */
[----:B------:R-:W-:Y:S01]  /*65a0*/  BSSY B1, `(.L_x_49) ;  /* 0x000000b000017945 */ /* 0x000fe20003800000 */
[----:B------:R-:W-:Y:S02]  /*65b0*/  ISETP.LT.OR P0, PT, R35, 0x9, !P0 ;  /* 0x000000092300780c */ /* 0x000fe40004701670 */
[----:B------:R-:W-:-:S05]  /*65c0*/  F2FP.F16.E4M3.UNPACK_B R32, R32 ;  /* 0x00000020ff20723e */ /* 0x000fca00020006ff */
        /* <DEDUP_REMOVED lines=8> */
.L_x_50:
[----:B------:R-:W-:Y:S05]  /*6650*/  BSYNC B1 ;  /* 0x0000000000017941 */ /* 0x000fea0003800000 */
.L_x_49:
[----:B-----5:R-:W-:Y:S01]  /*6660*/  LOP3.LUT R32, R32, 0xff, RZ, 0xc0, !PT ;  /* 0x000000ff20207812 */ /* 0x020fe200078ec0ff */
[----:B------:R-:W-:Y:S01]  /*6670*/  BSSY B1, `(.L_x_51) ;  /* 0x000000b000017945 */ /* 0x000fe20003800000 */
[----:B------:R-:W-:Y:S02]  /*6680*/  ISETP.LT.OR P1, PT, R35, 0x9, !P1 ;  /* 0x000000092300780c */ /* 0x000fe40004f21670 */
[----:B------:R-:W-:-:S05]  /*6690*/  F2FP.F16.E4M3.UNPACK_B R32, R32 ;  /* 0x00000020ff20723e */ /* 0x000fca00020006ff */
        /* <DEDUP_REMOVED lines=8> */
.L_x_52:
[----:B------:R-:W-:Y:S05]  /*6720*/  BSYNC B1 ;  /* 0x0000000000017941 */ /* 0x000fea0003800000 */
.L_x_51:
        /* <DEDUP_REMOVED lines=13> */
.L_x_54:
[----:B------:R-:W-:Y:S05]  /*6800*/  BSYNC B1 ;  /* 0x0000000000017941 */ /* 0x000fea0003800000 */
.L_x_53:
        /* <DEDUP_REMOVED lines=13> */
.L_x_56:
[----:B------:R-:W-:Y:S05]  /*68e0*/  BSYNC B1 ;  /* 0x0000000000017941 */ /* 0x000fea0003800000 */
.L_x_55:
        /* <DEDUP_REMOVED lines=12> */
.L_x_58:
[----:B------:R-:W-:Y:S05]  /*69b0*/  BSYNC B1 ;  /* 0x0000000000017941 */ /* 0x000fea0003800000 */
.L_x_57:
        /* <DEDUP_REMOVED lines=12> */
.L_x_60:
[----:B------:R-:W-:Y:S05]  /*6a80*/  BSYNC B1 ;  /* 0x0000000000017941 */ /* 0x000fea0003800000 */
.L_x_59:
        /* <DEDUP_REMOVED lines=13> */
.L_x_62:
[----:B------:R-:W-:Y:S05]  /*6b60*/  BSYNC B1 ;  /* 0x0000000000017941 */ /* 0x000fea0003800000 */
.L_x_61:
        /* <DEDUP_REMOVED lines=13> */
.L_x_64:
[----:B------:R-:W-:Y:S05]  /*6c40*/  BSYNC B1 ;  /* 0x0000000000017941 */ /* 0x000fea0003800000 */
.L_x_63:
        /* <DEDUP_REMOVED lines=12> */
.L_x_66:
[----:B------:R-:W-:Y:S05]  /*6d10*/  BSYNC B1 ;  /* 0x0000000000017941 */ /* 0x000fea0003800000 */
.L_x_65:
        /* <DEDUP_REMOVED lines=12> */
.L_x_68:
[----:B------:R-:W-:Y:S05]  /*6de0*/  BSYNC B1 ;  /* 0x0000000000017941 */ /* 0x000fea0003800000 */
.L_x_67:
        /* <DEDUP_REMOVED lines=13> */
.L_x_70:
[----:B------:R-:W-:Y:S05]  /*6ec0*/  BSYNC B1 ;  /* 0x0000000000017941 */ /* 0x000fea0003800000 */
.L_x_69:
        /* <DEDUP_REMOVED lines=13> */
.L_x_72:
[----:B------:R-:W-:Y:S05]  /*6fa0*/  BSYNC B1 ;  /* 0x0000000000017941 */ /* 0x000fea0003800000 */
.L_x_71:
        /* <DEDUP_REMOVED lines=12> */
.L_x_74:
[----:B------:R-:W-:Y:S05]  /*7070*/  BSYNC B1 ;  /* 0x0000000000017941 */ /* 0x000fea0003800000 */
.L_x_73:
        /* <DEDUP_REMOVED lines=12> */
.L_x_76:
[----:B------:R-:W-:Y:S05]  /*7140*/  BSYNC B1 ;  /* 0x0000000000017941 */ /* 0x000fea0003800000 */
.L_x_75:
        /* <DEDUP_REMOVED lines=13> */
.L_x_78:
[----:B------:R-:W-:Y:S05]  /*7220*/  BSYNC B1 ;  /* 0x0000000000017941 */ /* 0x000fea0003800000 */
.L_x_77:
        /* <DEDUP_REMOVED lines=13> */
.L_x_80:
[----:B------:R-:W-:Y:S05]  /*7300*/  BSYNC B1 ;  /* 0x0000000000017941 */ /* 0x000fea0003800000 */
.L_x_79:
        /* <DEDUP_REMOVED lines=12> */
.L_x_82:
[----:B------:R-:W-:Y:S05]  /*73d0*/  BSYNC B1 ;  /* 0x0000000000017941 */ /* 0x000fea0003800000 */
.L_x_81:
        /* <DEDUP_REMOVED lines=12> */
.L_x_84:
[----:B------:R-:W-:Y:S05]  /*74a0*/  BSYNC B1 ;  /* 0x0000000000017941 */ /* 0x000fea0003800000 */
.L_x_83:
        /* <DEDUP_REMOVED lines=13> */
.L_x_86:
[----:B------:R-:W-:Y:S05]  /*7580*/  BSYNC B1 ;  /* 0x0000000000017941 */ /* 0x000fea0003800000 */
.L_x_85:
        /* <DEDUP_REMOVED lines=13> */
.L_x_88:
[----:B------:R-:W-:Y:S05]  /*7660*/  BSYNC B1 ;  /* 0x0000000000017941 */ /* 0x000fea0003800000 */
.L_x_87:
        /* <DEDUP_REMOVED lines=12> */
.L_x_90:
[----:B------:R-:W-:Y:S05]  /*7730*/  BSYNC B1 ;  /* 0x0000000000017941 */ /* 0x000fea0003800000 */
.L_x_89:
        /* <DEDUP_REMOVED lines=12> */
.L_x_92:
[----:B------:R-:W-:Y:S05]  /*7800*/  BSYNC B1 ;  /* 0x0000000000017941 */ /* 0x000fea0003800000 */
.L_x_91:
        /* <DEDUP_REMOVED lines=13> */
.L_x_94:
[----:B------:R-:W-:Y:S05]  /*78e0*/  BSYNC B1 ;  /* 0x0000000000017941 */ /* 0x000fea0003800000 */
.L_x_93:
        /* <DEDUP_REMOVED lines=13> */
.L_x_96:
[----:B------:R-:W-:Y:S05]  /*79c0*/  BSYNC B1 ;  /* 0x0000000000017941 */ /* 0x000fea0003800000 */
.L_x_95:
        /* <DEDUP_REMOVED lines=12> */
.L_x_98:
[----:B------:R-:W-:Y:S05]  /*7a90*/  BSYNC B1 ;  /* 0x0000000000017941 */ /* 0x000fea0003800000 */
.L_x_97:
        /* <DEDUP_REMOVED lines=12> */
.L_x_100:
[----:B------:R-:W-:Y:S05]  /*7b60*/  BSYNC B1 ;  /* 0x0000000000017941 */ /* 0x000fea0003800000 */
.L_x_99:
        /* <DEDUP_REMOVED lines=13> */
.L_x_102:
[----:B------:R-:W-:Y:S05]  /*7c40*/  BSYNC B1 ;  /* 0x0000000000017941 */ /* 0x000fea0003800000 */
.L_x_101:
        /* <DEDUP_REMOVED lines=13> */
.L_x_104:
[----:B------:R-:W-:Y:S05]  /*7d20*/  BSYNC B1 ;  /* 0x0000000000017941 */ /* 0x000fea0003800000 */
.L_x_103:
        /* <DEDUP_REMOVED lines=12> */
.L_x_106:
[----:B------:R-:W-:Y:S05]  /*7df0*/  BSYNC B1 ;  /* 0x0000000000017941 */ /* 0x000fea0003800000 */
.L_x_105:
        /* <DEDUP_REMOVED lines=12> */
.L_x_108:
[----:B------:R-:W-:Y:S05]  /*7ec0*/  BSYNC B1 ;  /* 0x0000000000017941 */ /* 0x000fea0003800000 */
.L_x_107:
        /* <DEDUP_REMOVED lines=13> */
.L_x_110:
[----:B------:R-:W-:Y:S05]  /*7fa0*/  BSYNC B1 ;  /* 0x0000000000017941 */ /* 0x000fea0003800000 */
.L_x_109:
        /* <DEDUP_REMOVED lines=13> */
.L_x_112:
[----:B------:R-:W-:Y:S05]  /*8080*/  BSYNC B1 ;  /* 0x0000000000017941 */ /* 0x000fea0003800000 */
.L_x_111:
        /* <DEDUP_REMOVED lines=12> */
.L_x_114:
[----:B------:R-:W-:Y:S05]  /*8150*/  BSYNC B1 ;  /* 0x0000000000017941 */ /* 0x000fea0003800000 */
.L_x_113:
        /* <DEDUP_REMOVED lines=12> */
.L_x_116:
[----:B------:R-:W-:Y:S05]  /*8220*/  BSYNC B1 ;  /* 0x0000000000017941 */ /* 0x000fea0003800000 */
.L_x_115:
        /* <DEDUP_REMOVED lines=13> */
.L_x_118:
[----:B------:R-:W-:Y:S05]  /*8300*/  BSYNC B1 ;  /* 0x0000000000017941 */ /* 0x000fea0003800000 */
.L_x_117:
        /* <DEDUP_REMOVED lines=13> */
.L_x_120:
[----:B------:R-:W-:Y:S05]  /*83e0*/  BSYNC B1 ;  /* 0x0000000000017941 */ /* 0x000fea0003800000 */
.L_x_119:
        /* <DEDUP_REMOVED lines=12> */
.L_x_122:
[----:B------:R-:W-:Y:S05]  /*84b0*/  BSYNC B1 ;  /* 0x0000000000017941 */ /* 0x000fea0003800000 */
.L_x_121:
        /* <DEDUP_REMOVED lines=12> */
.L_x_124:
[----:B------:R-:W-:Y:S05]  /*8580*/  BSYNC B1 ;  /* 0x0000000000017941 */ /* 0x000fea0003800000 */
.L_x_123:
        /* <DEDUP_REMOVED lines=13> */
.L_x_126:
[----:B------:R-:W-:Y:S05]  /*8660*/  BSYNC B1 ;  /* 0x0000000000017941 */ /* 0x000fea0003800000 */
.L_x_125:
        /* <DEDUP_REMOVED lines=13> */
.L_x_128:
[----:B------:R-:W-:Y:S05]  /*8740*/  BSYNC B1 ;  /* 0x0000000000017941 */ /* 0x000fea0003800000 */
.L_x_127:
        /* <DEDUP_REMOVED lines=12> */
.L_x_130:
[----:B------:R-:W-:Y:S05]  /*8810*/  BSYNC B1 ;  /* 0x0000000000017941 */ /* 0x000fea0003800000 */
.L_x_129:
        /* <DEDUP_REMOVED lines=12> */
.L_x_132:
[----:B------:R-:W-:Y:S05]  /*88e0*/  BSYNC B1 ;  /* 0x0000000000017941 */ /* 0x000fea0003800000 */
.L_x_131:
        /* <DEDUP_REMOVED lines=13> */
.L_x_134:
[----:B------:R-:W-:Y:S05]  /*89c0*/  BSYNC B1 ;  /* 0x0000000000017941 */ /* 0x000fea0003800000 */
.L_x_133:
        /* <DEDUP_REMOVED lines=13> */
.L_x_136:
[----:B------:R-:W-:Y:S05]  /*8aa0*/  BSYNC B1 ;  /* 0x0000000000017941 */ /* 0x000fea0003800000 */
.L_x_135:
        /* <DEDUP_REMOVED lines=12> */
.L_x_138:
[----:B------:R-:W-:Y:S05]  /*8b70*/  BSYNC B1 ;  /* 0x0000000000017941 */ /* 0x000fea0003800000 */
.L_x_137:
        /* <DEDUP_REMOVED lines=12> */
.L_x_140:
[----:B------:R-:W-:Y:S05]  /*8c40*/  BSYNC B1 ;  /* 0x0000000000017941 */ /* 0x000fea0003800000 */
.L_x_139:
        /* <DEDUP_REMOVED lines=13> */
.L_x_142:
[----:B------:R-:W-:Y:S05]  /*8d20*/  BSYNC B1 ;  /* 0x0000000000017941 */ /* 0x000fea0003800000 */
.L_x_141:
        /* <DEDUP_REMOVED lines=13> */
.L_x_144:
[----:B------:R-:W-:Y:S05]  /*8e00*/  BSYNC B1 ;  /* 0x0000000000017941 */ /* 0x000fea0003800000 */
.L_x_143:
        /* <DEDUP_REMOVED lines=12> */
.L_x_146:
[----:B------:R-:W-:Y:S05]  /*8ed0*/  BSYNC B1 ;  /* 0x0000000000017941 */ /* 0x000fea0003800000 */
.L_x_145:
        /* <DEDUP_REMOVED lines=12> */
.L_x_148:
[----:B------:R-:W-:Y:S05]  /*8fa0*/  BSYNC B1 ;  /* 0x0000000000017941 */ /* 0x000fea0003800000 */
.L_x_147:
        /* <DEDUP_REMOVED lines=13> */
.L_x_150:
[----:B------:R-:W-:Y:S05]  /*9080*/  BSYNC B1 ;  /* 0x0000000000017941 */ /* 0x000fea0003800000 */
.L_x_149:
        /* <DEDUP_REMOVED lines=13> */
.L_x_152:
[----:B------:R-:W-:Y:S05]  /*9160*/  BSYNC B1 ;  /* 0x0000000000017941 */ /* 0x000fea0003800000 */
.L_x_151:
        /* <DEDUP_REMOVED lines=12> */
.L_x_154:
[----:B------:R-:W-:Y:S05]  /*9230*/  BSYNC B1 ;  /* 0x0000000000017941 */ /* 0x000fea0003800000 */
.L_x_153:
        /* <DEDUP_REMOVED lines=12> */
.L_x_156:
[----:B------:R-:W-:Y:S05]  /*9300*/  BSYNC B1 ;  /* 0x0000000000017941 */ /* 0x000fea0003800000 */
.L_x_155:
        /* <DEDUP_REMOVED lines=13> */
.L_x_158:
[----:B------:R-:W-:Y:S05]  /*93e0*/  BSYNC B1 ;  /* 0x0000000000017941 */ /* 0x000fea0003800000 */
.L_x_157:
        /* <DEDUP_REMOVED lines=13> */
.L_x_160:
[----:B------:R-:W-:Y:S05]  /*94c0*/  BSYNC B1 ;  /* 0x0000000000017941 */ /* 0x000fea0003800000 */
.L_x_159:
        /* <DEDUP_REMOVED lines=12> */
.L_x_162:
[----:B------:R-:W-:Y:S05]  /*9590*/  BSYNC B1 ;  /* 0x0000000000017941 */ /* 0x000fea0003800000 */
.L_x_161:
        /* <DEDUP_REMOVED lines=12> */
.L_x_164:
[----:B------:R-:W-:Y:S05]  /*9660*/  BSYNC B1 ;  /* 0x0000000000017941 */ /* 0x000fea0003800000 */
.L_x_163:
        /* <DEDUP_REMOVED lines=13> */
.L_x_166:
[----:B------:R-:W-:Y:S05]  /*9740*/  BSYNC B1 ;  /* 0x0000000000017941 */ /* 0x000fea0003800000 */
.L_x_165:
        /* <DEDUP_REMOVED lines=13> */
.L_x_168:
[----:B------:R-:W-:Y:S05]  /*9820*/  BSYNC B1 ;  /* 0x0000000000017941 */ /* 0x000fea0003800000 */
.L_x_167:
        /* <DEDUP_REMOVED lines=12> */
.L_x_170:
[----:B------:R-:W-:Y:S05]  /*98f0*/  BSYNC B1 ;  /* 0x0000000000017941 */ /* 0x000fea0003800000 */
.L_x_169:
        /* <DEDUP_REMOVED lines=12> */
.L_x_172:
[----:B------:R-:W-:Y:S05]  /*99c0*/  BSYNC B1 ;  /* 0x0000000000017941 */ /* 0x000fea0003800000 */
.L_x_171:
        /* <DEDUP_REMOVED lines=13> */
.L_x_174:
[----:B------:R-:W-:Y:S05]  /*9aa0*/  BSYNC B1 ;  /* 0x0000000000017941 */ /* 0x000fea0003800000 */
.L_x_173:
        /* <DEDUP_REMOVED lines=13> */
.L_x_176:
[----:B------:R-:W-:Y:S05]  /*9b80*/  BSYNC B1 ;  /* 0x0000000000017941 */ /* 0x000fea0003800000 */
.L_x_175:
        /* <DEDUP_REMOVED lines=12> */
.L_x_178:
[----:B------:R-:W-:Y:S05]  /*9c50*/  BSYNC B1 ;  /* 0x0000000000017941 */ /* 0x000fea0003800000 */
.L_x_177:
        /* <DEDUP_REMOVED lines=12> */
.L_x_180:
[----:B------:R-:W-:Y:S05]  /*9d20*/  BSYNC B1 ;  /* 0x0000000000017941 */ /* 0x000fea0003800000 */
.L_x_179:
        /* <DEDUP_REMOVED lines=13> */
.L_x_182:
[----:B------:R-:W-:Y:S05]  /*9e00*/  BSYNC B1 ;  /* 0x0000000000017941 */ /* 0x000fea0003800000 */
.L_x_181:
        /* <DEDUP_REMOVED lines=13> */
.L_x_184:
[----:B------:R-:W-:Y:S05]  /*9ee0*/  BSYNC B1 ;  /* 0x0000000000017941 */ /* 0x000fea0003800000 */
.L_x_183:
        /* <DEDUP_REMOVED lines=12> */
.L_x_186:
[----:B------:R-:W-:Y:S05]  /*9fb0*/  BSYNC B1 ;  /* 0x0000000000017941 */ /* 0x000fea0003800000 */
.L_x_185:
        /* <DEDUP_REMOVED lines=12> */
.L_x_188:
[----:B------:R-:W-:Y:S05]  /*a080*/  BSYNC B1 ;  /* 0x0000000000017941 */ /* 0x000fea0003800000 */
.L_x_187:
        /* <DEDUP_REMOVED lines=13> */
.L_x_190:
[----:B------:R-:W-:Y:S05]  /*a160*/  BSYNC B1 ;  /* 0x0000000000017941 */ /* 0x000fea0003800000 */
.L_x_189:
        /* <DEDUP_REMOVED lines=13> */
.L_x_192:
[----:B------:R-:W-:Y:S05]  /*a240*/  BSYNC B1 ;  /* 0x0000000000017941 */ /* 0x000fea0003800000 */
.L_x_191:
        /* <DEDUP_REMOVED lines=12> */
.L_x_194:
[----:B------:R-:W-:Y:S05]  /*a310*/  BSYNC B1 ;  /* 0x0000000000017941 */ /* 0x000fea0003800000 */
.L_x_193:
        /* <DEDUP_REMOVED lines=12> */
.L_x_196:
[----:B------:R-:W-:Y:S05]  /*a3e0*/  BSYNC B1 ;  /* 0x0000000000017941 */ /* 0x000fea0003800000 */
.L_x_195:
        /* <DEDUP_REMOVED lines=13> */
.L_x_198:
[----:B------:R-:W-:Y:S05]  /*a4c0*/  BSYNC B1 ;  /* 0x0000000000017941 */ /* 0x000fea0003800000 */
.L_x_197:
        /* <DEDUP_REMOVED lines=13> */
.L_x_200:
[----:B------:R-:W-:Y:S05]  /*a5a0*/  BSYNC B1 ;  /* 0x0000000000017941 */ /* 0x000fea0003800000 */
.L_x_199:
        /* <DEDUP_REMOVED lines=12> */
.L_x_202:
[----:B------:R-:W-:Y:S05]  /*a670*/  BSYNC B1 ;  /* 0x0000000000017941 */ /* 0x000fea0003800000 */
.L_x_201:
        /* <DEDUP_REMOVED lines=12> */
.L_x_204:
[----:B------:R-:W-:Y:S05]  /*a740*/  BSYNC B1 ;  /* 0x0000000000017941 */ /* 0x000fea0003800000 */
.L_x_203:
        /* <DEDUP_REMOVED lines=13> */
.L_x_206:
[----:B------:R-:W-:Y:S05]  /*a820*/  BSYNC B1 ;  /* 0x0000000000017941 */ /* 0x000fea0003800000 */
.L_x_205:
        /* <DEDUP_REMOVED lines=13> */
.L_x_208:
[----:B------:R-:W-:Y:S05]  /*a900*/  BSYNC B1 ;  /* 0x0000000000017941 */ /* 0x000fea0003800000 */
.L_x_207:
        /* <DEDUP_REMOVED lines=12> */
.L_x_210:
[----:B------:R-:W-:Y:S05]  /*a9d0*/  BSYNC B1 ;  /* 0x0000000000017941 */ /* 0x000fea0003800000 */
.L_x_209:
        /* <DEDUP_REMOVED lines=12> */
.L_x_212:
[----:B------:R-:W-:Y:S05]  /*aaa0*/  BSYNC B1 ;  /* 0x0000000000017941 */ /* 0x000fea0003800000 */
.L_x_211:
        /* <DEDUP_REMOVED lines=13> */
.L_x_214:
[----:B------:R-:W-:Y:S05]  /*ab80*/  BSYNC B1 ;  /* 0x0000000000017941 */ /* 0x000fea0003800000 */
.L_x_213:
[----:B-----5:R-:W-:Y:S01]  /*ab90*/  LOP3.LUT R32, R32, 0xff, RZ, 0xc0, !PT ;  /* 0x000000ff20207812 */ /* 0x020fe200078ec0ff */
[----:B------:R-:W-:Y:S01]  /*aba0*/  BSSY B1, `(.L_x_215) ;  /* 0x000000c000017945 */ /* 0x000fe20003800000 */
[----:B------:R-:W-:Y:S02]  /*abb0*/  ISETP.GE.AND P1, PT, R36, 0xb2, PT ;  /* 0x000000b22400780c */ /* 0x000fe40003f26270 */
[----:B------:R-:W-:Y:S02]  /*abc0*/  F2FP.F16.E4M3.UNPACK_B R32, R32 ;  /* 0x00000020ff20723e */ /* 0x000fe400020006ff */
[----:B------:R-:W-:-:S03]  /*abd0*/  ISETP.LT.OR P4, PT, R35, 0x1, !P1 ;  /* 0x000000012300780c */ /* 0x000fc60004f81670 */
[----:B------:R-:W-:-:S05]  /*abe0*/  HADD2.F32 R32, -RZ, R32.H0_H0 ;  /* 0x20000020ff207230 */ /* 0x000fca0000004100 */
[----:B------:R-:W-:-:S04]  /*abf0*/  FMUL R32, R32, UR33 ;  /* 0x0000002120207c20 */ /* 0x000fc80008400000 */
[----:B------:R-:W-:Y:S01]  /*ac00*/  FFMA R32, R23, UR34, R32 ;  /* 0x0000002217207c23 */ /* 0x000fe20008000020 */
[----:B------:R-:W-:-:S04]  /*ac10*/  PRMT R23, RZ, 0x7610, R23 ;  /* 0x00007610ff177816 */ /* 0x000fc80000000017 */
[----:B0-----:R-:W-:-:S05]  /*ac20*/  F2FP.SATFINITE.E4M3.F32.PACK_AB_MERGE_C R33, RZ, R32, RZ ;  /* 0x00000020ff21723e */ /* 0x001fca00048070ff */
[----:B------:R0:W-:Y:S01]  /*ac30*/  @!P2 STG.E.U8 desc[UR38][R24.64+0xb0], R33 ;  /* 0x0000b0211800a986 */ /* 0x0001e2000c101126 */
[----:B------:R-:W-:Y:S05]  /*ac40*/  @P4 BRA `(.L_x_216) ;  /* 0x0000000000044947 */ /* 0x000fea0003800000 */
[----:B------:R0:W5:Y:S02]  /*ac50*/  LDG.E.U8 R23, desc[UR38][R28.64+0xb1] ;  /* 0x0000b1261c177981 */ /* 0x000164000c1e1100 */
.L_x_216:
[----:B------:R-:W-:Y:S05]  /*ac60*/  BSYNC B1 ;  /* 0x0000000000017941 */ /* 0x000fea0003800000 */
.L_x_215:
[----:B-----5:R-:W-:Y:S01]  /*ac70*/  LOP3.LUT R23, R23, 0xff, RZ, 0xc0, !PT ;  /* 0x000000ff17177812 */ /* 0x020fe200078ec0ff */
[----:B------:R-:W-:Y:S01]  /*ac80*/  BSSY B1, `(.L_x_217) ;  /* 0x000000b000017945 */ /* 0x000fe20003800000 */
[----:B------:R-:W-:Y:S02]  /*ac90*/  ISETP.LT.OR P0, PT, R35, 0x9, !P0 ;  /* 0x000000092300780c */ /* 0x000fe40004701670 */
[----:B------:R-:W-:-:S05]  /*aca0*/  F2FP.F16.E4M3.UNPACK_B R23, R23 ;  /* 0x00000017ff17723e */ /* 0x000fca00020006ff */
[----:B------:R-:W-:-:S05]  /*acb0*/  HADD2.F32 R23, -RZ, R23.H0_H0 ;  /* 0x20000017ff177230 */ /* 0x000fca0000004100 */
[----:B------:R-:W-:-:S04]  /*acc0*/  FMUL R23, R23, UR33 ;  /* 0x0000002117177c20 */ /* 0x000fc80008400000 */
[----:B------:R-:W-:Y:S01]  /*acd0*/  FFMA R23, R22, UR34, R23 ;  /* 0x0000002216177c23 */ /* 0x000fe20008000017 */
[----:B------:R-:W-:-:S04]  /*ace0*/  PRMT R22, RZ, 0x7610, R22 ;  /* 0x00007610ff167816 */ /* 0x000fc80000000016 */
[----:B------:R-:W-:-:S05]  /*acf0*/  F2FP.SATFINITE.E4M3.F32.PACK_AB_MERGE_C R23, RZ, R23, RZ ;  /* 0x00000017ff17723e */ /* 0x000fca00048070ff */
[----:B------:R0:W-:Y:S01]  /*ad00*/  @!P4 STG.E.U8 desc[UR38][R24.64+0xb1], R23 ;  /* 0x0000b1171800c986 */ /* 0x0001e2000c101126 */
[----:B------:R-:W-:Y:S05]  /*ad10*/  @P0 BRA `(.L_x_218) ;  /* 0x0000000000040947 */ /* 0x000fea0003800000 */
[----:B------:R0:W5:Y:S02]  /*ad20*/  LDG.E.U8 R22, desc[UR38][R30.64+0xb0] ;  /* 0x0000b0261e167981 */ /* 0x000164000c1e1100 */
.L_x_218:
[----:B------:R-:W-:Y:S05]  /*ad30*/  BSYNC B1 ;  /* 0x0000000000017941 */ /* 0x000fea0003800000 */
.L_x_217:
        /* <DEDUP_REMOVED lines=12> */
.L_x_220:
[----:B------:R-:W-:Y:S05]  /*ae00*/  BSYNC B1 ;  /* 0x0000000000017941 */ /* 0x000fea0003800000 */
.L_x_219:
        /* <DEDUP_REMOVED lines=13> */
.L_x_222:
[----:B------:R-:W-:Y:S05]  /*aee0*/  BSYNC B1 ;  /* 0x0000000000017941 */ /* 0x000fea0003800000 */
.L_x_221:
        /* <DEDUP_REMOVED lines=13> */
.L_x_224:
[----:B------:R-:W-:Y:S05]  /*afc0*/  BSYNC B1 ;  /* 0x0000000000017941 */ /* 0x000fea0003800000 */
.L_x_223:
        /* <DEDUP_REMOVED lines=12> */
.L_x_226:
[----:B------:R-:W-:Y:S05]  /*b090*/  BSYNC B1 ;  /* 0x0000000000017941 */ /* 0x000fea0003800000 */
.L_x_225:
        /* <DEDUP_REMOVED lines=12> */
.L_x_228:
[----:B------:R-:W-:Y:S05]  /*b160*/  BSYNC B1 ;  /* 0x0000000000017941 */ /* 0x000fea0003800000 */
.L_x_227:
        /* <DEDUP_REMOVED lines=13> */
.L_x_230:
[----:B------:R-:W-:Y:S05]  /*b240*/  BSYNC B1 ;  /* 0x0000000000017941 */ /* 0x000fea0003800000 */
.L_x_229:
        /* <DEDUP_REMOVED lines=13> */
.L_x_232:
[----:B------:R-:W-:Y:S05]  /*b320*/  BSYNC B1 ;  /* 0x0000000000017941 */ /* 0x000fea0003800000 */
.L_x_231:
        /* <DEDUP_REMOVED lines=12> */
.L_x_234:
[----:B------:R-:W-:Y:S05]  /*b3f0*/  BSYNC B1 ;  /* 0x0000000000017941 */ /* 0x000fea0003800000 */
.L_x_233:
        /* <DEDUP_REMOVED lines=12> */
.L_x_236:
[----:B------:R-:W-:Y:S05]  /*b4c0*/  BSYNC B1 ;  /* 0x0000000000017941 */ /* 0x000fea0003800000 */
.L_x_235:
        /* <DEDUP_REMOVED lines=13> */
.L_x_238:
[----:B------:R-:W-:Y:S05]  /*b5a0*/  BSYNC B1 ;  /* 0x0000000000017941 */ /* 0x000fea0003800000 */
.L_x_237:
        /* <DEDUP_REMOVED lines=13> */
.L_x_240:
[----:B------:R-:W-:Y:S05]  /*b680*/  BSYNC B1 ;  /* 0x0000000000017941 */ /* 0x000fea0003800000 */
.L_x_239:
        /* <DEDUP_REMOVED lines=12> */
.L_x_242:
[----:B------:R-:W-:Y:S05]  /*b750*/  BSYNC B1 ;  /* 0x0000000000017941 */ /* 0x000fea0003800000 */
.L_x_241:
        /* <DEDUP_REMOVED lines=12> */
.L_x_244:
[----:B------:R-:W-:Y:S05]  /*b820*/  BSYNC B1 ;  /* 0x0000000000017941 */ /* 0x000fea0003800000 */
.L_x_243:
        /* <DEDUP_REMOVED lines=13> */
.L_x_246:
[----:B------:R-:W-:Y:S05]  /*b900*/  BSYNC B1 ;  /* 0x0000000000017941 */ /* 0x000fea0003800000 */
.L_x_245:
        /* <DEDUP_REMOVED lines=13> */
.L_x_248:
[----:B------:R-:W-:Y:S05]  /*b9e0*/  BSYNC B1 ;  /* 0x0000000000017941 */ /* 0x000fea0003800000 */
.L_x_247:
        /* <DEDUP_REMOVED lines=12> */
.L_x_250:
[----:B------:R-:W-:Y:S05]  /*bab0*/  BSYNC B1 ;  /* 0x0000000000017941 */ /* 0x000fea0003800000 */
.L_x_249:
        /* <DEDUP_REMOVED lines=12> */
.L_x_252:
[----:B------:R-:W-:Y:S05]  /*bb80*/  BSYNC B1 ;  /* 0x0000000000017941 */ /* 0x000fea0003800000 */
.L_x_251:
        /* <DEDUP_REMOVED lines=13> */
.L_x_254:
[----:B------:R-:W-:Y:S05]  /*bc60*/  BSYNC B1 ;  /* 0x0000000000017941 */ /* 0x000fea0003800000 */
.L_x_253:
        /* <DEDUP_REMOVED lines=13> */
.L_x_256:
[----:B------:R-:W-:Y:S05]  /*bd40*/  BSYNC B1 ;  /* 0x0000000000017941 */ /* 0x000fea0003800000 */
.L_x_255:
        /* <DEDUP_REMOVED lines=12> */
.L_x_258:
[----:B------:R-:W-:Y:S05]  /*be10*/  BSYNC B1 ;  /* 0x0000000000017941 */ /* 0x000fea0003800000 */
.L_x_257:
[----:B-----5:R-:W-:Y:S01]  /*be20*/  LOP3.LUT R2, R2, 0xff, RZ, 0xc0, !PT ;  /* 0x000000ff02027812 */ /* 0x020fe200078ec0ff */
[----:B------:R-:W-:Y:S01]  /*be30*/  BSSY B1, `(.L_x_259) ;  /* 0x000000b000017945 */ /* 0x000fe20003800000 */
[----:B------:R-:W-:Y:S02]  /*be40*/  ISETP.LT.OR P1, PT, R35, 0x9, !P1 ;  /* 0x000000092300780c */ /* 0x000fe40004f21670 */
[----:B------:R-:W-:-:S05]  /*be50*/  F2FP.F16.E4M3.UNPACK_B R2, R2 ;  /* 0x00000002ff02723e */ /* 0x000fca00020006ff */
[----:B------:R-:W-:-:S05]  /*be60*/  HADD2.F32 R2, -RZ, R2.H0_H0 ;  /* 0x20000002ff027230 */ /* 0x000fca0000004100 */
[----:B0-----:R-:W-:-:S04]  /*be70*/  FMUL R3, R2, UR33 ;  /* 0x0000002102037c20 */ /* 0x001fc80008400000 */
[----:B------:R-:W-:Y:S01]  /*be80*/  FFMA R3, R0, UR34, R3 ;  /* 0x0000002200037c23 */ /* 0x000fe20008000003 */
[----:B------:R-:W-:-:S04]  /*be90*/  PRMT R0, RZ, 0x7610, R0 ;  /* 0x00007610ff007816 */ /* 0x000fc80000000000 */
[----:B------:R-:W-:-:S05]  /*bea0*/  F2FP.SATFINITE.E4M3.F32.PACK_AB_MERGE_C R3, RZ, R3, RZ ;  /* 0x00000003ff03723e */ /* 0x000fca00048070ff */
[----:B------:R0:W-:Y:S01]  /*beb0*/  @!P0 STG.E.U8 desc[UR38][R26.64+0xd8], R3 ;  /* 0x0000d8031a008986 */ /* 0x0001e2000c101126 */
[----:B------:R-:W-:Y:S05]  /*bec0*/  @P1 BRA `(.L_x_260) ;  /* 0x0000000000041947 */ /* 0x000fea0003800000 */
[----:B------:R0:W5:Y:S02]  /*bed0*/  LDG.E.U8 R0, desc[UR38][R30.64+0xd9] ;  /* 0x0000d9261e007981 */ /* 0x000164000c1e1100 */
.L_x_260:
[----:B------:R-:W-:Y:S05]  /*bee0*/  BSYNC B1 ;  /* 0x0000000000017941 */ /* 0x000fea0003800000 */
.L_x_259:
[----:B------:R-:W-:Y:S05]  /*bef0*/  @P1 BRA `(.L_x_261) ;  /* 0x0000002000001947 */ /* 0x000fea0003800000 */
[----:B-----5:R-:W-:-:S04]  /*bf00*/  LOP3.LUT R0, R0, 0xff, RZ, 0xc0, !PT ;  /* 0x000000ff00007812 */ /* 0x020fc800078ec0ff */
[----:B------:R-:W-:-:S05]  /*bf10*/  F2FP.F16.E4M3.UNPACK_B R0, R0 ;  /* 0x00000000ff00723e */ /* 0x000fca00020006ff */
[----:B------:R-:W-:-:S05]  /*bf20*/  HADD2.F32 R0, -RZ, R0.H0_H0 ;  /* 0x20000000ff007230 */ /* 0x000fca0000004100 */
[----:B0-----:R-:W-:-:S04]  /*bf30*/  FMUL R3, R0, UR33 ;  /* 0x0000002100037c20 */ /* 0x001fc80008400000 */
[----:B------:R-:W-:-:S05]  /*bf40*/  FFMA R3, R224, UR34, R3 ;  /* 0x00000022e0037c23 */ /* 0x000fca0008000003 */
[----:B------:R-:W-:-:S05]  /*bf50*/  F2FP.SATFINITE.E4M3.F32.PACK_AB_MERGE_C R3, RZ, R3, RZ ;  /* 0x00000003ff03723e */ /* 0x000fca00048070ff */
[----:B------:R0:W-:Y:S01]  /*bf60*/  STG.E.U8 desc[UR38][R26.64+0xd9], R3 ;  /* 0x0000d9031a007986 */ /* 0x0001e2000c101126 */
[----:B------:R-:W-:Y:S05]  /*bf70*/  BRA `(.L_x_261) ;  /* 0x0000001c00e07947 */ /* 0x000fea0003800000 */
.L_x_36:
[----:B------:R-:W-:Y:S01]  /*bf80*/  ISETP.GE.AND P0, PT, R36, 0x2, PT ;  /* 0x000000022400780c */ /* 0x000fe20003f06270 */
[----:B------:R-:W-:Y:S01]  /*bf90*/  FMUL R222, R222, UR34 ;  /* 0x00000022dede7c20 */ /* 0x000fe20008400000 */
[----:B------:R-:W-:Y:S01]  /*bfa0*/  ISETP.GE.AND P1, PT, R36, 0x1, PT ;  /* 0x000000012400780c */ /* 0x000fe20003f26270 */
[----:B------:R-:W-:Y:S01]  /*bfb0*/  FMUL R223, R223, UR34 ;  /* 0x00000022dfdf7c20 */ /* 0x000fe20008400000 */
[C---:B------:R-:W-:Y:S01]  /*bfc0*/  ISETP.LT.OR P4, PT, R35.reuse, 0x1, !P0 ;  /* 0x000000012300780c */ /* 0x040fe20004781670 */
[----:B------:R-:W-:Y:S01]  /*bfd0*/  FMUL R220, R220, UR34 ;  /* 0x00000022dcdc7c20 */ /* 0x000fe20008400000 */
[----:B------:R-:W-:Y:S01]  /*bfe0*/  ISETP.LT.OR P2, PT, R35, 0x1, !P1 ;  /* 0x000000012300780c */ /* 0x000fe20004f41670 */
[----:B------:R-:W-:Y:S01]  /*bff0*/  FMUL R221, R221, UR34 ;  /* 0x00000022dddd7c20 */ /* 0x000fe20008400000 */
[----:B------:R-:W-:Y:S01]  /*c000*/  F2FP.SATFINITE.E4M3.F32.PACK_AB_MERGE_C R29, RZ, R222, RZ ;  /* 0x000000deff1d723e */ /* 0x000fe200048070ff */
[----:B------:R-:W-:Y:S01]  /*c010*/  FMUL R219, R219, UR34 ;  /* 0x00000022dbdb7c20 */ /* 0x000fe20008400000 */
[----:B------:R-:W-:Y:S01]  /*c020*/  F2FP.SATFINITE.E4M3.F32.PACK_AB_MERGE_C R223, RZ, R223, RZ ;  /* 0x000000dfffdf723e */ /* 0x000fe200048070ff */
[----:B------:R-:W-:Y:S01]  /*c030*/  FMUL R218, R218, UR34 ;  /* 0x00000022dada7c20 */ /* 0x000fe20008400000 */
[----:B------:R-:W-:Y:S01]  /*c040*/  ISETP.LT.OR P0, PT, R35, 0x9, !P0 ;  /* 0x000000092300780c */ /* 0x000fe20004701670 */
[----:B------:R-:W-:Y:S01]  /*c050*/  FMUL R217, R217, UR34 ;  /* 0x00000022d9d97c20 */ /* 0x000fe20008400000 */
[----:B------:R-:W-:Y:S01]  /*c060*/  ISETP.LT.OR P1, PT, R35, 0x9, !P1 ;  /* 0x000000092300780c */ /* 0x000fe20004f21670 */
[----:B------:R-:W-:Y:S01]  /*c070*/  FMUL R216, R216, UR34 ;  /* 0x00000022d8d87c20 */ /* 0x000fe20008400000 */
[----:B------:R-:W-:Y:S01]  /*c080*/  F2FP.SATFINITE.E4M3.F32.PACK_AB_MERGE_C R221, RZ, R221, RZ ;  /* 0x000000ddffdd723e */ /* 0x000fe200048070ff */
[----:B------:R0:W-:Y:S01]  /*c090*/  @!P4 STG.E.U8 desc[UR38][R24.64+0x1], R29 ;  /* 0x0000011d1800c986 */ /* 0x0001e2000c101126 */
[C---:B------:R-:W-:Y:S01]  /*c0a0*/  ISETP.GE.AND P4, PT, R36.reuse, 0x9, PT ;  /* 0x000000092400780c */ /* 0x040fe20003f86270 */
[----:B------:R-:W-:Y:S01]  /*c0b0*/  FMUL R215, R215, UR34 ;  /* 0x00000022d7d77c20 */ /* 0x000fe20008400000 */
[----:B------:R-:W-:Y:S01]  /*c0c0*/  F2FP.SATFINITE.E4M3.F32.PACK_AB_MERGE_C R219, RZ, R219, RZ ;  /* 0x000000dbffdb723e */ /* 0x000fe200048070ff */
[----:B------:R-:W-:Y:S01]  /*c0d0*/  @!P2 STG.E.U8 desc[UR38][R24.64], R223 ;  /* 0x000000df1800a986 */ /* 0x000fe2000c101126 */
[----:B------:R-:W-:Y:S01]  /*c0e0*/  ISETP.GE.AND P2, PT, R36, 0xa, PT ;  /* 0x0000000a2400780c */ /* 0x000fe20003f46270 */
[----:B------:R-:W-:Y:S01]  /*c0f0*/  FMUL R214, R214, UR34 ;  /* 0x00000022d6d67c20 */ /* 0x000fe20008400000 */
[----:B------:R-:W-:Y:S01]  /*c100*/  ISETP.LT.OR P5, PT, R35, 0x1, !P4 ;  /* 0x000000012300780c */ /* 0x000fe200067a1670 */
[----:B------:R-:W-:Y:S01]  /*c110*/  FMUL R213, R213, UR34 ;  /* 0x00000022d5d57c20 */ /* 0x000fe20008400000 */
[C---:B------:R-:W-:Y:S01]  /*c120*/  ISETP.LT.OR P6, PT, R35.reuse, 0x1, !P2 ;  /* 0x000000012300780c */ /* 0x040fe200057c1670 */
[----:B------:R-:W-:Y:S01]  /*c130*/  @!P1 STG.E.U8 desc[UR38][R26.64], R221 ;  /* 0x000000dd1a009986 */ /* 0x000fe2000c101126 */
[----:B------:R-:W-:Y:S01]  /*c140*/  ISETP.LT.OR P4, PT, R35, 0x9, !P4 ;  /* 0x000000092300780c */ /* 0x000fe20006781670 */
[----:B------:R-:W-:Y:S01]  /*c150*/  FMUL R212, R212, UR34 ;  /* 0x00000022d4d47c20 */ /* 0x000fe20008400000 */
[----:B0-----:R-:W-:Y:S01]  /*c160*/  F2FP.SATFINITE.E4M3.F32.PACK_AB_MERGE_C R29, RZ, R220, RZ ;  /* 0x000000dcff1d723e */ /* 0x001fe200048070ff */
[----:B------:R-:W-:Y:S01]  /*c170*/  FMUL R211, R211, UR34 ;  /* 0x00000022d3d37c20 */ /* 0x000fe20008400000 */
[----:B------:R-:W-:Y:S01]  /*c180*/  F2FP.SATFINITE.E4M3.F32.PACK_AB_MERGE_C R31, RZ, R218, RZ ;  /* 0x000000daff1f723e */ /* 0x000fe200048070ff */
[----:B------:R-:W-:Y:S01]  /*c190*/  FMUL R210, R210, UR34 ;  /* 0x00000022d2d27c20 */ /* 0x000fe20008400000 */
[----:B------:R-:W-:Y:S01]  /*c1a0*/  ISETP.LT.OR P2, PT, R35, 0x9, !P2 ;  /* 0x000000092300780c */ /* 0x000fe20005741670 */
[----:B------:R0:W-:Y:S01]  /*c1b0*/  @!P0 STG.E.U8 desc[UR38][R26.64+0x1], R29 ;  /* 0x0000011d1a008986 */ /* 0x0001e2000c101126 */
[C---:B------:R-:W-:Y:S01]  /*c1c0*/  ISETP.GE.AND P0, PT, R36.reuse, 0x11, PT ;  /* 0x000000112400780c */ /* 0x040fe20003f06270 */
[----:B------:R-:W-:Y:S01]  /*c1d0*/  FMUL R209, R209, UR34 ;  /* 0x00000022d1d17c20 */ /* 0x000fe20008400000 */
[----:B------:R-:W-:Y:S01]  /*c1e0*/  ISETP.GE.AND P1, PT, R36, 0x12, PT ;  /* 0x000000122400780c */ /* 0x000fe20003f26270 */
[----:B------:R-:W-:Y:S01]  /*c1f0*/  @!P5 STG.E.U8 desc[UR38][R24.64+0x8], R219 ;  /* 0x000008db1800d986 */ /* 0x000fe2000c101126 */
[C---:B------:R-:W-:Y:S01]  /*c200*/  ISETP.LT.OR P5, PT, R35.reuse, 0x1, !P0 ;  /* 0x000000012300780c */ /* 0x040fe200047a1670 */
[----:B------:R-:W-:Y:S01]  /*c210*/  FMUL R208, R208, UR34 ;  /* 0x00000022d0d07c20 */ /* 0x000fe20008400000 */
[----:B------:R-:W-:Y:S01]  /*c220*/  F2FP.SATFINITE.E4M3.F32.PACK_AB_MERGE_C R217, RZ, R217, RZ ;  /* 0x000000d9ffd9723e */ /* 0x000fe200048070ff */
[----:B------:R1:W-:Y:S01]  /*c230*/  @!P6 STG.E.U8 desc[UR38][R24.64+0x9], R31 ;  /* 0x0000091f1800e986 */ /* 0x0003e2000c101126 */
[----:B------:R-:W-:Y:S01]  /*c240*/  ISETP.LT.OR P6, PT, R35, 0x1, !P1 ;  /* 0x000000012300780c */ /* 0x000fe20004fc1670 */
[----:B------:R-:W-:Y:S01]  /*c250*/  FMUL R207, R207, UR34 ;  /* 0x00000022cfcf7c20 */ /* 0x000fe20008400000 */
[----:B------:R-:W-:Y:S01]  /*c260*/  F2FP.SATFINITE.E4M3.F32.PACK_AB_MERGE_C R215, RZ, R215, RZ ;  /* 0x000000d7ffd7723e */ /* 0x000fe200048070ff */
[----:B------:R-:W-:Y:S01]  /*c270*/  @!P4 STG.E.U8 desc[UR38][R26.64+0x8], R217 ;  /* 0x000008d91a00c986 */ /* 0x000fe2000c101126 */
[----:B0-----:R-:W-:Y:S01]  /*c280*/  F2FP.SATFINITE.E4M3.F32.PACK_AB_MERGE_C R29, RZ, R216, RZ ;  /* 0x000000d8ff1d723e */ /* 0x001fe200048070ff */
[----:B------:R-:W-:Y:S01]  /*c290*/  FMUL R206, R206, UR34 ;  /* 0x00000022cece7c20 */ /* 0x000fe20008400000 */
[----:B------:R-:W-:Y:S01]  /*c2a0*/  ISETP.GE.AND P4, PT, R36, 0x19, PT ;  /* 0x000000192400780c */ /* 0x000fe20003f86270 */
[----:B------:R-:W-:Y:S01]  /*c2b0*/  FMUL R205, R205, UR34 ;  /* 0x00000022cdcd7c20 */ /* 0x000fe20008400000 */
[C---:B------:R-:W-:Y:S01]  /*c2c0*/  ISETP.LT.OR P0, PT, R35.reuse, 0x9, !P0 ;  /* 0x000000092300780c */ /* 0x040fe20004701670 */
[----:B------:R0:W-:Y:S01]  /*c2d0*/  @!P2 STG.E.U8 desc[UR38][R26.64+0x9], R29 ;  /* 0x0000091d1a00a986 */ /* 0x0001e2000c101126 */
[----:B------:R-:W-:Y:S01]  /*c2e0*/  ISETP.LT.OR P1, PT, R35, 0x9, !P1 ;  /* 0x000000092300780c */ /* 0x000fe20004f21670 */
[----:B------:R-:W-:Y:S01]  /*c2f0*/  FMUL R204, R204, UR34 ;  /* 0x00000022cccc7c20 */ /* 0x000fe20008400000 */
[----:B-1----:R-:W-:Y:S01]  /*c300*/  F2FP.SATFINITE.E4M3.F32.PACK_AB_MERGE_C R31, RZ, R214, RZ ;  /* 0x000000d6ff1f723e */ /* 0x002fe200048070ff */
[----:B------:R-:W-:Y:S01]  /*c310*/  @!P5 STG.E.U8 desc[UR38][R24.64+0x10], R215 ;  /* 0x000010d71800d986 */ /* 0x000fe2000c101126 */
[----:B------:R-:W-:Y:S01]  /*c320*/  ISETP.GE.AND P2, PT, R36, 0x1a, PT ;  /* 0x0000001a2400780c */ /* 0x000fe20003f46270 */
[----:B------:R-:W-:Y:S01]  /*c330*/  FMUL R203, R203, UR34 ;  /* 0x00000022cbcb7c20 */ /* 0x000fe20008400000 */
[C---:B------:R-:W-:Y:S01]  /*c340*/  ISETP.LT.OR P5, PT, R35.reuse, 0x1, !P4 ;  /* 0x000000012300780c */ /* 0x040fe200067a1670 */
[----:B------:R1:W-:Y:S01]  /*c350*/  @!P6 STG.E.U8 desc[UR38][R24.64+0x11], R31 ;  /* 0x0000111f1800e986 */ /* 0x0003e2000c101126 */
[----:B------:R-:W-:Y:S01]  /*c360*/  ISETP.LT.OR P6, PT, R35, 0x1, !P2 ;  /* 0x000000012300780c */ /* 0x000fe200057c1670 */
[----:B------:R-:W-:Y:S01]  /*c370*/  FMUL R202, R202, UR34 ;  /* 0x00000022caca7c20 */ /* 0x000fe20008400000 */
[----:B------:R-:W-:Y:S01]  /*c380*/  F2FP.SATFINITE.E4M3.F32.PACK_AB_MERGE_C R213, RZ, R213, RZ ;  /* 0x000000d5ffd5723e */ /* 0x000fe200048070ff */
[----:B------:R-:W-:Y:S01]  /*c390*/  FMUL R201, R201, UR34 ;  /* 0x00000022c9c97c20 */ /* 0x000fe20008400000 */
[----:B0-----:R-:W-:Y:S01]  /*c3a0*/  F2FP.SATFINITE.E4M3.F32.PACK_AB_MERGE_C R29, RZ, R212, RZ ;  /* 0x000000d4ff1d723e */ /* 0x001fe200048070ff */
[----:B------:R-:W-:Y:S01]  /*c3b0*/  FMUL R200, R200, UR34 ;  /* 0x00000022c8c87c20 */ /* 0x000fe20008400000 */
[----:B------:R-:W-:Y:S01]  /*c3c0*/  F2FP.SATFINITE.E4M3.F32.PACK_AB_MERGE_C R211, RZ, R211, RZ ;  /* 0x000000d3ffd3723e */ /* 0x000fe200048070ff */
[----:B------:R-:W-:Y:S01]  /*c3d0*/  @!P0 STG.E.U8 desc[UR38][R26.64+0x10], R213 ;  /* 0x000010d51a008986 */ /* 0x000fe2000c101126 */
[----:B------:R-:W-:Y:S01]  /*c3e0*/  ISETP.GE.AND P0, PT, R36, 0x21, PT ;  /* 0x000000212400780c */ /* 0x000fe20003f06270 */
[----:B------:R-:W-:Y:S01]  /*c3f0*/  FMUL R199, R199, UR34 ;  /* 0x00000022c7c77c20 */ /* 0x000fe20008400000 */
[C---:B------:R-:W-:Y:S01]  /*c400*/  ISETP.LT.OR P4, PT, R35.reuse, 0x9, !P4 ;  /* 0x000000092300780c */ /* 0x040fe20006781670 */
[----:B------:R0:W-:Y:S01]  /*c410*/  @!P1 STG.E.U8 desc[UR38][R26.64+0x11], R29 ;  /* 0x0000111d1a009986 */ /* 0x0001e2000c101126 */
[----:B-1----:R-:W-:Y:S01]  /*c420*/  F2FP.SATFINITE.E4M3.F32.PACK_AB_MERGE_C R31, RZ, R210, RZ ;  /* 0x000000d2ff1f723e */ /* 0x002fe200048070ff */
[----:B------:R-:W-:Y:S01]  /*c430*/  FMUL R198, R198, UR34 ;  /* 0x00000022c6c67c20 */ /* 0x000fe20008400000 */
[----:B------:R-:W-:Y:S01]  /*c440*/  ISETP.LT.OR P2, PT, R35, 0x9, !P2 ;  /* 0x000000092300780c */ /* 0x000fe20005741670 */
        /* <DEDUP_REMOVED lines=219> */
[C---:B------:R-:W-:Y:S01]  /*d200*/  ISETP.LT.OR P1, PT, R35.reuse, 0x9, !P1 ;  /* 0x000000092300780c */ /* 0x040fe20004f21670 */
        /* <DEDUP_REMOVED lines=15> */
[----:B------:R-:W-:Y:S01]  /*d300*/  ISETP.LT.OR P4, PT, R35, 0x9, !P4 ;  /* 0x000000092300780c */ /* 0x000fe20006781670 */
        /* <DEDUP_REMOVED lines=51> */
[----:B------:R-:W-:-:S02]  /*d640*/  F2FP.SATFINITE.E4M3.F32.PACK_AB_MERGE_C R153, RZ, R153, RZ ;  /* 0x00000099ff99723e */ /* 0x000fc400048070ff */
[----:B0-----:R-:W-:Y:S02]  /*d650*/  F2FP.SATFINITE.E4M3.F32.PACK_AB_MERGE_C R29, RZ, R152, RZ ;  /* 0x00000098ff1d723e */ /* 0x001fe400048070ff */
[----:B------:R-:W-:Y:S01]  /*d660*/  F2FP.SATFINITE.E4M3.F32.PACK_AB_MERGE_C R151, RZ, R151, RZ ;  /* 0x00000097ff97723e */ /* 0x000fe200048070ff */
[----:B------:R-:W-:Y:S01]  /*d670*/  @!P4 STG.E.U8 desc[UR38][R26.64+0x88], R153 ;  /* 0x000088991a00c986 */ /* 0x000fe2000c101126 */
[C---:B------:R-:W-:Y:S02]  /*d680*/  ISETP.LT.OR P0, PT, R35.reuse, 0x9, !P0 ;  /* 0x000000092300780c */ /* 0x040fe40004701670 */
[----:B------:R-:W-:Y:S01]  /*d690*/  ISETP.LT.OR P5, PT, R35, 0x9, !P5 ;  /* 0x000000092300780c */ /* 0x000fe20006fa1670 */
[----:B------:R0:W-:Y:S01]  /*d6a0*/  @!P2 STG.E.U8 desc[UR38][R26.64+0x89], R29 ;  /* 0x0000891d1a00a986 */ /* 0x0001e2000c101126 */
[----:B-1----:R-:W-:Y:S02]  /*d6b0*/  F2FP.SATFINITE.E4M3.F32.PACK_AB_MERGE_C R31, RZ, R150, RZ ;  /* 0x00000096ff1f723e */ /* 0x002fe400048070ff */
[----:B------:R-:W-:Y:S01]  /*d6c0*/  F2FP.SATFINITE.E4M3.F32.PACK_AB_MERGE_C R149, RZ, R149, RZ ;  /* 0x00000095ff95723e */ /* 0x000fe200048070ff */
[----:B------:R-:W-:Y:S01]  /*d6d0*/  @!P1 STG.E.U8 desc[UR38][R24.64+0x90], R151 ;  /* 0x0000909718009986 */ /* 0x000fe2000c101126 */
[----:B------:R-:W-:-:S02]  /*d6e0*/  ISETP.GE.AND P1, PT, R36, 0x9a, PT ;  /* 0x0000009a2400780c */ /* 0x000fc40003f26270 */
[----:B------:R-:W-:Y:S01]  /*d6f0*/  F2FP.SATFINITE.E4M3.F32.PACK_AB_MERGE_C R147, RZ, R147, RZ ;  /* 0x00000093ff93723e */ /* 0x000fe200048070ff */
[----:B------:R1:W-:Y:S01]  /*d700*/  @!P6 STG.E.U8 desc[UR38][R24.64+0x91], R31 ;  /* 0x0000911f1800e986 */ /* 0x0003e2000c101126 */
[----:B------:R-:W-:Y:S02]  /*d710*/  ISETP.GE.AND P6, PT, R36, 0x99, PT ;  /* 0x000000992400780c */ /* 0x000fe40003fc6270 */
[C---:B------:R-:W-:Y:S01]  /*d720*/  ISETP.LT.OR P4, PT, R35.reuse, 0x1, !P1 ;  /* 0x000000012300780c */ /* 0x040fe20004f81670 */
[----:B------:R-:W-:Y:S01]  /*d730*/  @!P0 STG.E.U8 desc[UR38][R26.64+0x90], R149 ;  /* 0x000090951a008986 */ /* 0x000fe2000c101126 */
[C---:B------:R-:W-:Y:S02]  /*d740*/  ISETP.LT.OR P2, PT, R35.reuse, 0x1, !P6 ;  /* 0x000000012300780c */ /* 0x040fe40007741670 */
[----:B0-----:R-:W-:Y:S02]  /*d750*/  F2FP.SATFINITE.E4M3.F32.PACK_AB_MERGE_C R29, RZ, R148, RZ ;  /* 0x00000094ff1d723e */ /* 0x001fe400048070ff */
[----:B------:R-:W-:-:S02]  /*d760*/  ISETP.LT.OR P0, PT, R35, 0x9, !P6 ;  /* 0x000000092300780c */ /* 0x000fc40007701670 */
[----:B------:R-:W-:Y:S01]  /*d770*/  ISETP.LT.OR P1, PT, R35, 0x9, !P1 ;  /* 0x000000092300780c */ /* 0x000fe20004f21670 */
[----:B------:R0:W-:Y:S01]  /*d780*/  @!P5 STG.E.U8 desc[UR38][R26.64+0x91], R29 ;  /* 0x0000911d1a00d986 */ /* 0x0001e2000c101126 */
[----:B-1----:R-:W-:Y:S02]  /*d790*/  F2FP.SATFINITE.E4M3.F32.PACK_AB_MERGE_C R31, RZ, R146, RZ ;  /* 0x00000092ff1f723e */ /* 0x002fe400048070ff */
[----:B------:R-:W-:Y:S02]  /*d7a0*/  F2FP.SATFINITE.E4M3.F32.PACK_AB_MERGE_C R145, RZ, R145, RZ ;  /* 0x00000091ff91723e */ /* 0x000fe400048070ff */
[----:B------:R-:W-:Y:S01]  /*d7b0*/  F2FP.SATFINITE.E4M3.F32.PACK_AB_MERGE_C R143, RZ, R143, RZ ;  /* 0x0000008fff8f723e */ /* 0x000fe200048070ff */
[----:B------:R-:W-:Y:S01]  /*d7c0*/  @!P2 STG.E.U8 desc[UR38][R24.64+0x98], R147 ;  /* 0x000098931800a986 */ /* 0x000fe2000c101126 */
[C---:B------:R-:W-:Y:S02]  /*d7d0*/  ISETP.GE.AND P2, PT, R36.reuse, 0xa2, PT ;  /* 0x000000a22400780c */ /* 0x040fe40003f46270 */
[----:B------:R-:W-:Y:S01]  /*d7e0*/  F2FP.SATFINITE.E4M3.F32.PACK_AB_MERGE_C R141, RZ, R141, RZ ;  /* 0x0000008dff8d723e */ /* 0x000fe200048070ff */
[----:B------:R1:W-:Y:S01]  /*d7f0*/  @!P4 STG.E.U8 desc[UR38][R24.64+0x99], R31 ;  /* 0x0000991f1800c986 */ /* 0x0003e2000c101126 */
[----:B------:R-:W-:-:S02]  /*d800*/  ISETP.GE.AND P4, PT, R36, 0xa1, PT ;  /* 0x000000a12400780c */ /* 0x000fc40003f86270 */
[C---:B------:R-:W-:Y:S01]  /*d810*/  ISETP.LT.OR P6, PT, R35.reuse, 0x1, !P2 ;  /* 0x000000012300780c */ /* 0x040fe200057c1670 */
[----:B------:R-:W-:Y:S01]  /*d820*/  @!P0 STG.E.U8 desc[UR38][R26.64+0x98], R145 ;  /* 0x000098911a008986 */ /* 0x000fe2000c101126 */
[C---:B------:R-:W-:Y:S02]  /*d830*/  ISETP.LT.OR P5, PT, R35.reuse, 0x1, !P4 ;  /* 0x000000012300780c */ /* 0x040fe400067a1670 */
[----:B------:R-:W-:Y:S02]  /*d840*/  ISETP.LT.OR P4, PT, R35, 0x9, !P4 ;  /* 0x000000092300780c */ /* 0x000fe40006781670 */
[----:B0-----:R-:W-:Y:S02]  /*d850*/  F2FP.SATFINITE.E4M3.F32.PACK_AB_MERGE_C R29, RZ, R144, RZ ;  /* 0x00000090ff1d723e */ /* 0x001fe400048070ff */
[C---:B------:R-:W-:Y:S02]  /*d860*/  ISETP.GE.AND P0, PT, R36.reuse, 0xaa, PT ;  /* 0x000000aa2400780c */ /* 0x040fe40003f06270 */
[----:B-1----:R-:W-:Y:S01]  /*d870*/  F2FP.SATFINITE.E4M3.F32.PACK_AB_MERGE_C R31, RZ, R142, RZ ;  /* 0x0000008eff1f723e */ /* 0x002fe200048070ff */
[----:B------:R0:W-:Y:S01]  /*d880*/  @!P1 STG.E.U8 desc[UR38][R26.64+0x99], R29 ;  /* 0x0000991d1a009986 */ /* 0x0001e2000c101126 */
[----:B------:R-:W-:-:S02]  /*d890*/  ISETP.GE.AND P1, PT, R36, 0xa9, PT ;  /* 0x000000a92400780c */ /* 0x000fc40003f26270 */
[C---:B------:R-:W-:Y:S01]  /*d8a0*/  ISETP.LT.OR P2, PT, R35.reuse, 0x9, !P2 ;  /* 0x000000092300780c */ /* 0x040fe20005741670 */
[----:B------:R-:W-:Y:S01]  /*d8b0*/  @!P5 STG.E.U8 desc[UR38][R24.64+0xa0], R143 ;  /* 0x0000a08f1800d986 */ /* 0x000fe2000c101126 */
[C---:B------:R-:W-:Y:S02]  /*d8c0*/  ISETP.LT.OR P5, PT, R35.reuse, 0x1, !P0 ;  /* 0x000000012300780c */ /* 0x040fe400047a1670 */
[----:B------:R-:W-:Y:S01]  /*d8d0*/  F2FP.SATFINITE.E4M3.F32.PACK_AB_MERGE_C R139, RZ, R139, RZ ;  /* 0x0000008bff8b723e */ /* 0x000fe200048070ff */
[----:B------:R1:W-:Y:S01]  /*d8e0*/  @!P6 STG.E.U8 desc[UR38][R24.64+0xa1], R31 ;  /* 0x0000a11f1800e986 */ /* 0x0003e2000c101126 */
[----:B------:R-:W-:Y:S02]  /*d8f0*/  F2FP.SATFINITE.E4M3.F32.PACK_AB_MERGE_C R137, RZ, R137, RZ ;  /* 0x00000089ff89723e */ /* 0x000fe400048070ff */
[C---:B------:R-:W-:Y:S01]  /*d900*/  ISETP.LT.OR P0, PT, R35.reuse, 0x9, !P0 ;  /* 0x000000092300780c */ /* 0x040fe20004701670 */
[----:B------:R-:W-:Y:S01]  /*d910*/  @!P4 STG.E.U8 desc[UR38][R26.64+0xa0], R141 ;  /* 0x0000a08d1a00c986 */ /* 0x000fe2000c101126 */
[----:B------:R-:W-:-:S02]  /*d920*/  ISETP.LT.OR P4, PT, R35, 0x1, !P1 ;  /* 0x000000012300780c */ /* 0x000fc40004f81670 */
[C---:B------:R-:W-:Y:S02]  /*d930*/  ISETP.LT.OR P1, PT, R35.reuse, 0x9, !P1 ;  /* 0x000000092300780c */ /* 0x040fe40004f21670 */
[----:B0-----:R-:W-:Y:S02]  /*d940*/  F2FP.SATFINITE.E4M3.F32.PACK_AB_MERGE_C R29, RZ, R140, RZ ;  /* 0x0000008cff1d723e */ /* 0x001fe400048070ff */
[----:B------:R-:W-:Y:S02]  /*d950*/  F2FP.SATFINITE.E4M3.F32.PACK_AB_MERGE_C R33, RZ, R136, RZ ;  /* 0x00000088ff21723e */ /* 0x000fe400048070ff */
[----:B-1----:R-:W-:Y:S01]  /*d960*/  F2FP.SATFINITE.E4M3.F32.PACK_AB_MERGE_C R31, RZ, R138, RZ ;  /* 0x0000008aff1f723e */ /* 0x002fe200048070ff */
[----:B------:R0:W-:Y:S01]  /*d970*/  @!P2 STG.E.U8 desc[UR38][R26.64+0xa1], R29 ;  /* 0x0000a11d1a00a986 */ /* 0x0001e2000c101126 */
[----:B------:R-:W-:Y:S02]  /*d980*/  ISETP.GE.AND P2, PT, R36, 0xb1, PT ;  /* 0x000000b12400780c */ /* 0x000fe40003f46270 */
[----:B------:R-:W-:Y:S01]  /*d990*/  F2FP.SATFINITE.E4M3.F32.PACK_AB_MERGE_C R23, RZ, R23, RZ ;  /* 0x00000017ff17723e */ /* 0x000fe200048070ff */
[----:B------:R-:W-:Y:S01]  /*d9a0*/  @!P4 STG.E.U8 desc[UR38][R24.64+0xa8], R139 ;  /* 0x0000a88b1800c986 */ /* 0x000fe2000c101126 */
[----:B------:R-:W-:-:S02]  /*d9b0*/  ISETP.LT.OR P4, PT, R35, 0x1, !P2 ;  /* 0x000000012300780c */ /* 0x000fc40005781670 */
[C---:B------:R-:W-:Y:S01]  /*d9c0*/  ISETP.LT.OR P2, PT, R35.reuse, 0x9, !P2 ;  /* 0x000000092300780c */ /* 0x040fe20005741670 */
[----:B------:R1:W-:Y:S01]  /*d9d0*/  @!P5 STG.E.U8 desc[UR38][R24.64+0xa9], R31 ;  /* 0x0000a91f1800d986 */ /* 0x0003e2000c101126 */
[----:B------:R-:W-:Y:S02]  /*d9e0*/  F2FP.SATFINITE.E4M3.F32.PACK_AB_MERGE_C R21, RZ, R21, RZ ;  /* 0x00000015ff15723e */ /* 0x000fe400048070ff */
[----:B------:R-:W-:Y:S01]  /*d9f0*/  F2FP.SATFINITE.E4M3.F32.PACK_AB_MERGE_C R19, RZ, R19, RZ ;  /* 0x00000013ff13723e */ /* 0x000fe200048070ff */
[----:B------:R-:W-:Y:S01]  /*da00*/  @!P1 STG.E.U8 desc[UR38][R26.64+0xa8], R137 ;  /* 0x0000a8891a009986 */ /* 0x000fe2000c101126 */
[----:B------:R-:W-:Y:S02]  /*da10*/  ISETP.GE.AND P1, PT, R36, 0xb2, PT ;  /* 0x000000b22400780c */ /* 0x000fe40003f26270 */
[----:B0-----:R-:W-:Y:S01]  /*da20*/  F2FP.SATFINITE.E4M3.F32.PACK_AB_MERGE_C R29, RZ, R22, RZ ;  /* 0x00000016ff1d723e */ /* 0x001fe200048070ff */
[----:B------:R-:W-:Y:S01]  /*da30*/  @!P0 STG.E.U8 desc[UR38][R26.64+0xa9], R33 ;  /* 0x0000a9211a008986 */ /* 0x000fe2000c101126 */
[----:B------:R-:W-:-:S02]  /*da40*/  ISETP.LT.OR P5, PT, R35, 0x1, !P1 ;  /* 0x000000012300780c */ /* 0x000fc40004fa1670 */
[C---:B------:R-:W-:Y:S01]  /*da50*/  ISETP.GE.AND P0, PT, R36.reuse, 0xb9, PT ;  /* 0x000000b92400780c */ /* 0x040fe20003f06270 */
[----:B------:R0:W-:Y:S01]  /*da60*/  @!P4 STG.E.U8 desc[UR38][R24.64+0xb0], R23 ;  /* 0x0000b0171800c986 */ /* 0x0001e2000c101126 */
[----:B------:R-:W-:Y:S02]  /*da70*/  ISETP.GE.AND P4, PT, R36, 0xba, PT ;  /* 0x000000ba2400780c */ /* 0x000fe40003f86270 */
[C---:B------:R-:W-:Y:S02]  /*da80*/  ISETP.LT.OR P1, PT, R35.reuse, 0x9, !P1 ;  /* 0x000000092300780c */ /* 0x040fe40004f21670 */
[C---:B------:R-:W-:Y:S02]  /*da90*/  ISETP.LT.OR P6, PT, R35.reuse, 0x1, !P0 ;  /* 0x000000012300780c */ /* 0x040fe400047c1670 */
[----:B-1----:R-:W-:Y:S02]  /*daa0*/  F2FP.SATFINITE.E4M3.F32.PACK_AB_MERGE_C R31, RZ, R20, RZ ;  /* 0x00000014ff1f723e */ /* 0x002fe400048070ff */
[C---:B------:R-:W-:Y:S01]  /*dab0*/  ISETP.LT.OR P0, PT, R35.reuse, 0x9, !P0 ;  /* 0x000000092300780c */ /* 0x040fe20004701670 */
[----:B------:R-:W-:Y:S01]  /*dac0*/  @!P5 STG.E.U8 desc[UR38][R24.64+0xb1], R29 ;  /* 0x0000b11d1800d986 */ /* 0x000fe2000c101126 */
[----:B------:R-:W-:-:S02]  /*dad0*/  ISETP.LT.OR P5, PT, R35, 0x9, !P4 ;  /* 0x000000092300780c */ /* 0x000fc400067a1670 */
[----:B0-----:R-:W-:Y:S01]  /*dae0*/  F2FP.SATFINITE.E4M3.F32.PACK_AB_MERGE_C R23, RZ, R18, RZ ;  /* 0x00000012ff17723e */ /* 0x001fe200048070ff */
[----:B------:R0:W-:Y:S01]  /*daf0*/  @!P2 STG.E.U8 desc[UR38][R26.64+0xb0], R21 ;  /* 0x0000b0151a00a986 */ /* 0x0001e2000c101126 */
[C---:B------:R-:W-:Y:S02]  /*db00*/  ISETP.LT.OR P2, PT, R35.reuse, 0x1, !P4 ;  /* 0x000000012300780c */ /* 0x040fe40006741670 */
[C---:B------:R-:W-:Y:S01]  /*db10*/  ISETP.GE.AND P4, PT, R36.reuse, 0xc2, PT ;  /* 0x000000c22400780c */ /* 0x040fe20003f86270 */
[----:B------:R-:W-:Y:S01]  /*db20*/  @!P1 STG.E.U8 desc[UR38][R26.64+0xb1], R31 ;  /* 0x0000b11f1a009986 */ /* 0x000fe2000c101126 */
[----:B------:R-:W-:Y:S02]  /*db30*/  ISETP.GE.AND P1, PT, R36, 0xc1, PT ;  /* 0x000000c12400780c */ /* 0x000fe40003f26270 */
[----:B------:R-:W-:Y:S01]  /*db40*/  F2FP.SATFINITE.E4M3.F32.PACK_AB_MERGE_C R17, RZ, R17, RZ ;  /* 0x00000011ff11723e */ /* 0x000fe200048070ff */
[----:B------:R1:W-:Y:S01]  /*db50*/  @!P6 STG.E.U8 desc[UR38][R24.64+0xb8], R19 ;  /* 0x0000b8131800e986 */ /* 0x0003e2000c101126 */
[----:B------:R-:W-:-:S02]  /*db60*/  ISETP.LT.OR P6, PT, R35, 0x1, !P1 ;  /* 0x000000012300780c */ /* 0x000fc40004fc1670 */
[----:B------:R-:W-:Y:S02]  /*db70*/  F2FP.SATFINITE.E4M3.F32.PACK_AB_MERGE_C R15, RZ, R15, RZ ;  /* 0x0000000fff0f723e */ /* 0x000fe400048070ff */
[----:B0-----:R-:W-:Y:S01]  /*db80*/  F2FP.SATFINITE.E4M3.F32.PACK_AB_MERGE_C R21, RZ, R14, RZ ;  /* 0x0000000eff15723e */ /* 0x001fe200048070ff */
[----:B------:R-:W-:Y:S01]  /*db90*/  @!P2 STG.E.U8 desc[UR38][R24.64+0xb9], R23 ;  /* 0x0000b9171800a986 */ /* 0x000fe2000c101126 */
[C---:B------:R-:W-:Y:S02]  /*dba0*/  ISETP.LT.OR P2, PT, R35.reuse, 0x1, !P4 ;  /* 0x000000012300780c */ /* 0x040fe40006741670 */
[----:B------:R-:W-:Y:S01]  /*dbb0*/  ISETP.LT.OR P1, PT, R35, 0x9, !P1 ;  /* 0x000000092300780c */ /* 0x000fe20004f21670 */
[----:B------:R0:W-:Y:S01]  /*dbc0*/  @!P0 STG.E.U8 desc[UR38][R26.64+0xb8], R17 ;  /* 0x0000b8111a008986 */ /* 0x0001e2000c101126 */
[----:B------:R-:W-:Y:S02]  /*dbd0*/  ISETP.GE.AND P0, PT, R36, 0xc9, PT ;  /* 0x000000c92400780c */ /* 0x000fe40003f06270 */
[----:B-1----:R-:W-:-:S02]  /*dbe0*/  F2FP.SATFINITE.E4M3.F32.PACK_AB_MERGE_C R19, RZ, R16, RZ ;  /* 0x00000010ff13723e */ /* 0x002fc400048070ff */
[----:B------:R-:W-:Y:S02]  /*dbf0*/  F2FP.SATFINITE.E4M3.F32.PACK_AB_MERGE_C R13, RZ, R13, RZ ;  /* 0x0000000dff0d723e */ /* 0x000fe400048070ff */
[----:B------:R-:W-:Y:S01]  /*dc00*/  F2FP.SATFINITE.E4M3.F32.PACK_AB_MERGE_C R11, RZ, R11, RZ ;  /* 0x0000000bff0b723e */ /* 0x000fe200048070ff */
[----:B------:R-:W-:Y:S01]  /*dc10*/  @!P5 STG.E.U8 desc[UR38][R26.64+0xb9], R19 ;  /* 0x0000b9131a00d986 */ /* 0x000fe2000c101126 */
[C---:B------:R-:W-:Y:S02]  /*dc20*/  ISETP.LT.OR P5, PT, R35.reuse, 0x9, !P4 ;  /* 0x000000092300780c */ /* 0x040fe400067a1670 */
[----:B------:R-:W-:Y:S01]  /*dc30*/  ISETP.GE.AND P4, PT, R36, 0xca, PT ;  /* 0x000000ca2400780c */ /* 0x000fe20003f86270 */
[----:B------:R-:W-:Y:S01]  /*dc40*/  @!P2 STG.E.U8 desc[UR38][R24.64+0xc1], R21 ;  /* 0x0000c1151800a986 */ /* 0x000fe2000c101126 */
[----:B0-----:R-:W-:Y:S02]  /*dc50*/  F2FP.SATFINITE.E4M3.F32.PACK_AB_MERGE_C R17, RZ, R10, RZ ;  /* 0x0000000aff11723e */ /* 0x001fe400048070ff */
[C---:B------:R-:W-:Y:S01]  /*dc60*/  ISETP.LT.OR P2, PT, R35.reuse, 0x1, !P4 ;  /* 0x000000012300780c */ /* 0x040fe20006741670 */
[----:B------:R0:W-:Y:S01]  /*dc70*/  @!P6 STG.E.U8 desc[UR38][R24.64+0xc0], R15 ;  /* 0x0000c00f1800e986 */ /* 0x0001e2000c101126 */
[----:B------:R-:W-:-:S02]  /*dc80*/  ISETP.LT.OR P6, PT, R35, 0x1, !P0 ;  /* 0x000000012300780c */ /* 0x000fc400047c1670 */
[C---:B------:R-:W-:Y:S01]  /*dc90*/  ISETP.LT.OR P0, PT, R35.reuse, 0x9, !P0 ;  /* 0x000000092300780c */ /* 0x040fe20004701670 */
[----:B------:R1:W-:Y:S01]  /*dca0*/  @!P1 STG.E.U8 desc[UR38][R26.64+0xc0], R13 ;  /* 0x0000c00d1a009986 */ /* 0x0003e2000c101126 */
[----:B------:R-:W-:Y:S02]  /*dcb0*/  ISETP.LT.OR P1, PT, R35, 0x9, !P4 ;  /* 0x000000092300780c */ /* 0x000fe40006721670 */
[----:B------:R-:W-:Y:S02]  /*dcc0*/  ISETP.GE.AND P4, PT, R36, 0xd2, PT ;  /* 0x000000d22400780c */ /* 0x000fe40003f86270 */
[----:B------:R-:W-:Y:S02]  /*dcd0*/  F2FP.SATFINITE.E4M3.F32.PACK_AB_MERGE_C R9, RZ, R9, RZ ;  /* 0x00000009ff09723e */ /* 0x000fe400048070ff */
[----:B------:R-:W-:Y:S02]  /*dce0*/  F2FP.SATFINITE.E4M3.F32.PACK_AB_MERGE_C R7, RZ, R7, RZ ;  /* 0x00000007ff07723e */ /* 0x000fe400048070ff */
[----:B0-----:R-:W-:-:S02]  /*dcf0*/  F2FP.SATFINITE.E4M3.F32.PACK_AB_MERGE_C R15, RZ, R12, RZ ;  /* 0x0000000cff0f723e */ /* 0x001fc400048070ff */
[----:B------:R-:W-:Y:S02]  /*dd00*/  F2FP.SATFINITE.E4M3.F32.PACK_AB_MERGE_C R5, RZ, R5, RZ ;  /* 0x00000005ff05723e */ /* 0x000fe400048070ff */
[----:B-1----:R-:W-:Y:S01]  /*dd10*/  F2FP.SATFINITE.E4M3.F32.PACK_AB_MERGE_C R13, RZ, R8, RZ ;  /* 0x00000008ff0d723e */ /* 0x002fe200048070ff */
[----:B------:R-:W-:Y:S01]  /*dd20*/  @!P5 STG.E.U8 desc[UR38][R26.64+0xc1], R15 ;  /* 0x0000c10f1a00d986 */ /* 0x000fe2000c101126 */
[----:B------:R-:W-:-:S03]  /*dd30*/  F2FP.SATFINITE.E4M3.F32.PACK_AB_MERGE_C R3, RZ, R3, RZ ;  /* 0x00000003ff03723e */ /* 0x000fc600048070ff */
[----:B------:R-:W-:Y:S01]  /*dd40*/  @!P2 STG.E.U8 desc[UR38][R24.64+0xc9], R17 ;  /* 0x0000c9111800a986 */ /* 0x000fe2000c101126 */
[----:B------:R-:W-:-:S03]  /*dd50*/  ISETP.GE.AND P2, PT, R36, 0xd1, PT ;  /* 0x000000d12400780c */ /* 0x000fc60003f46270 */
[----:B------:R0:W-:Y:S01]  /*dd60*/  @!P6 STG.E.U8 desc[UR38][R24.64+0xc8], R11 ;  /* 0x0000c80b1800e986 */ /* 0x0001e2000c101126 */
[C---:B------:R-:W-:Y:S02]  /*dd70*/  ISETP.LT.OR P5, PT, R35.reuse, 0x1, !P2 ;  /* 0x000000012300780c */ /* 0x040fe400057a1670 */
[C---:B------:R-:W-:Y:S01]  /*dd80*/  ISETP.LT.OR P6, PT, R35.reuse, 0x1, !P4 ;  /* 0x000000012300780c */ /* 0x040fe200067c1670 */
[----:B------:R1:W-:Y:S01]  /*dd90*/  @!P0 STG.E.U8 desc[UR38][R26.64+0xc8], R9 ;  /* 0x0000c8091a008986 */ /* 0x0003e2000c101126 */
[C---:B------:R-:W-:Y:S02]  /*dda0*/  ISETP.LT.OR P0, PT, R35.reuse, 0x9, !P2 ;  /* 0x000000092300780c */ /* 0x040fe40005701670 */
[C---:B------:R-:W-:Y:S01]  /*ddb0*/  ISETP.GE.AND P2, PT, R36.reuse, 0xd9, PT ;  /* 0x000000d92400780c */ /* 0x040fe20003f46270 */
[----:B------:R2:W-:Y:S01]  /*ddc0*/  @!P1 STG.E.U8 desc[UR38][R26.64+0xc9], R13 ;  /* 0x0000c90d1a009986 */ /* 0x0005e2000c101126 */
[----:B------:R-:W-:Y:S02]  /*ddd0*/  ISETP.GE.AND P1, PT, R36, 0xda, PT ;  /* 0x000000da2400780c */ /* 0x000fe40003f26270 */
[----:B------:R-:W-:-:S02]  /*dde0*/  ISETP.LT.OR P4, PT, R35, 0x9, !P4 ;  /* 0x000000092300780c */ /* 0x000fc40006781670 */
[----:B0-----:R-:W-:Y:S01]  /*ddf0*/  F2FP.SATFINITE.E4M3.F32.PACK_AB_MERGE_C R11, RZ, R6, RZ ;  /* 0x00000006ff0b723e */ /* 0x001fe200048070ff */
[----:B------:R0:W-:Y:S01]  /*de00*/  @!P5 STG.E.U8 desc[UR38][R24.64+0xd0], R7 ;  /* 0x0000d0071800d986 */ /* 0x0001e2000c101126 */
[C---:B------:R-:W-:Y:S02]  /*de10*/  ISETP.LT.OR P5, PT, R35.reuse, 0x1, !P2 ;  /* 0x000000012300780c */ /* 0x040fe400057a1670 */
[C---:B------:R-:W-:Y:S01]  /*de20*/  ISETP.LT.OR P2, PT, R35.reuse, 0x9, !P2 ;  /* 0x000000092300780c */ /* 0x040fe20005741670 */
[----:B------:R3:W-:Y:S01]  /*de30*/  @!P6 STG.E.U8 desc[UR38][R24.64+0xd1], R11 ;  /* 0x0000d10b1800e986 */ /* 0x0007e2000c101126 */
[C---:B------:R-:W-:Y:S02]  /*de40*/  ISETP.LT.OR P6, PT, R35.reuse, 0x1, !P1 ;  /* 0x000000012300780c */ /* 0x040fe40004fc1670 */
[----:B------:R-:W-:Y:S01]  /*de50*/  ISETP.LT.OR P1, PT, R35, 0x9, !P1 ;  /* 0x000000092300780c */ /* 0x000fe20004f21670 */
[----:B------:R4:W-:Y:S01]  /*de60*/  @!P0 STG.E.U8 desc[UR38][R26.64+0xd0], R5 ;  /* 0x0000d0051a008986 */ /* 0x0009e2000c101126 */
[----:B-1----:R-:W-:-:S02]  /*de70*/  F2FP.SATFINITE.E4M3.F32.PACK_AB_MERGE_C R9, RZ, R2, RZ ;  /* 0x00000002ff09723e */ /* 0x002fc400048070ff */
[----:B--2---:R-:W-:Y:S02]  /*de80*/  F2FP.SATFINITE.E4M3.F32.PACK_AB_MERGE_C R13, RZ, R224, RZ ;  /* 0x000000e0ff0d723e */ /* 0x004fe400048070ff */
[----:B0-----:R-:W-:Y:S02]  /*de90*/  F2FP.SATFINITE.E4M3.F32.PACK_AB_MERGE_C R7, RZ, R4, RZ ;  /* 0x00000004ff07723e */ /* 0x001fe400048070ff */
[----:B---3--:R-:W-:-:S03]  /*dea0*/  F2FP.SATFINITE.E4M3.F32.PACK_AB_MERGE_C R11, RZ, R0, RZ ;  /* 0x00000000ff0b723e */ /* 0x008fc600048070ff */
[----:B------:R4:W-:Y:S04]  /*deb0*/  @!P4 STG.E.U8 desc[UR38][R26.64+0xd1], R7 ;  /* 0x0000d1071a00c986 */ /* 0x0009e8000c101126 */
[----:B------:R4:W-:Y:S04]  /*dec0*/  @!P6 STG.E.U8 desc[UR38][R24.64+0xd9], R9 ;  /* 0x0000d9091800e986 */ /* 0x0009e8000c101126 */
[----:B------:R4:W-:Y:S04]  /*ded0*/  @!P5 STG.E.U8 desc[UR38][R24.64+0xd8], R3 ;  /* 0x0000d8031800d986 */ /* 0x0009e8000c101126 */
[----:B------:R4:W-:Y:S04]  /*dee0*/  @!P2 STG.E.U8 desc[UR38][R26.64+0xd8], R11 ;  /* 0x0000d80b1a00a986 */ /* 0x0009e8000c101126 */
[----:B------:R4:W-:Y:S02]  /*def0*/  @!P1 STG.E.U8 desc[UR38][R26.64+0xd9], R13 ;  /* 0x0000d90d1a009986 */ /* 0x0009e4000c101126 */
.L_x_261:
[----:B------:R-:W-:Y:S05]  /*df00*/  BSYNC B0 ;  /* 0x0000000000007941 */ /* 0x000fea0003800000 */
.L_x_35:
[----:B0---4-:R-:W4:Y:S04]  /*df10*/  LDL.LU R3, [R1+0x8] ;  /* 0x0000080001037983 */ /* 0x011f280000300800 */
[----:B------:R-:W4:Y:S01]  /*df20*/  LDL.LU R2, [R1+0xc] ;  /* 0x00000c0001027983 */ /* 0x000f220000300800 */
[----:B------:R-:W-:Y:S01]  /*df30*/  ULDC UR8, c[0x0][0xc] ;  /* 0x0000030000087ab9 */ /* 0x000fe20000000800 */
[----:B------:R-:W-:Y:S01]  /*df40*/  ULDC UR9, c[0x0][0x10] ;  /* 0x0000040000097ab9 */ /* 0x000fe20000000800 */
[----:B------:R-:W4:Y:S01]  /*df50*/  LDC R5, c[0x0][0x14] ;  /* 0x00000500ff057b82 */ /* 0x000f220000000800 */
[----:B------:R-:W-:Y:S01]  /*df60*/  UIMAD.WIDE.U32 UR8, UR8, UR9, URZ ;  /* 0x00000009080872a5 */ /* 0x000fe2000f8e003f */
[----:B-----5:R-:W-:Y:S01]  /*df70*/  PRMT R0, RZ, 0x7610, R0 ;  /* 0x00007610ff007816 */ /* 0x020fe20000000000 */
[----:B------:R-:W-:-:S04]  /*df80*/  UMOV UR35, 0xffffffff ;  /* 0xffffffff00237882 */ /* 0x000fc80000000000 */
[----:B----4-:R-:W-:-:S04]  /*df90*/  IMAD.WIDE.U32 R2, R5, UR8, R2 ;  /* 0x0000000805027c25 */ /* 0x010fc8000f8e0002 */
[----:B------:R-:W-:Y:S01]  /*dfa0*/  IMAD R5, R5, UR9, RZ ;  /* 0x0000000905057c24 */ /* 0x000fe2000f8e02ff */
[----:B------:R-:W-:Y:S01]  /*dfb0*/  ULDC.64 UR8, c[0x0][0x650] ;  /* 0x0001940000087ab9 */ /* 0x000fe20000000a00 */
[----:B------:R-:W-:Y:S01]  /*dfc0*/  IMAD.MOV.U32 R19, RZ, RZ, R2 ;  /* 0x000000ffff137224 */ /* 0x000fe200078e0002 */
[----:B------:R-:W-:Y:S01]  /*dfd0*/  ISETP.GE.U32.AND P0, PT, R2, UR8, PT ;  /* 0x0000000802007c0c */ /* 0x000fe2000bf06070 */
[----:B------:R-:W-:Y:S02]  /*dfe0*/  IMAD.IADD R22, R3, 0x1, R5 ;  /* 0x0000000103167824 */ /* 0x000fe400078e0205 */
[----:B------:R-:W-:-:S03]  /*dff0*/  IMAD.MOV.U32 R2, RZ, RZ, -0x1 ;  /* 0xffffffffff027424 */ /* 0x000fc600078e00ff */
[----:B------:R0:W-:Y:S01]  /*e000*/  STL [R1+0x8], R22 ;  /* 0x0000081601007387 */ /* 0x0001e20000100800 */
[----:B------:R-:W-:-:S03]  /*e010*/  ISETP.GE.U32.AND.EX P0, PT, R22, UR9, PT, P0 ;  /* 0x0000000916007c0c */ /* 0x000fc6000bf06100 */
[----:B------:R0:W-:Y:S04]  /*e020*/  STL [R1+0xc], R19 ;  /* 0x00000c1301007387 */ /* 0x0001e80000100800 */
[----:B------:R0:W-:Y:S06]  /*e030*/  STL [R1+0x10], R2 ;  /* 0x0000100201007387 */ /* 0x0001ec0000100800 */
[----:B------:R-:W-:Y:S05]  /*e040*/  @P0 BRA `(.L_x_262) ;  /* 0x00000004006c0947 */ /* 0x000fea0003800000 */
[----:B------:R-:W4:Y:S01]  /*e050*/  S2R R14, SR_CTAID.X ;  /* 0x00000000000e7919 */ /* 0x000f220000002500 */
[----:B------:R-:W5:Y:S01]  /*e060*/  LDC.64 R8, c[0x0][0x628] ;  /* 0x00018a00ff087b82 */ /* 0x000f620000000a00 */
[----:B------:R-:W-:Y:S01]  /*e070*/  ULDC UR5, c[0x0][0x150] ;  /* 0x0000540000057ab9 */ /* 0x000fe20000000800 */
[----:B------:R-:W-:Y:S01]  /*e080*/  IMAD.MOV.U32 R6, RZ, RZ, R19 ;  /* 0x000000ffff067224 */ /* 0x000fe200078e0013 */
[----:B------:R-:W0:Y:S01]  /*e090*/  S2R R16, SR_CTAID.Y ;  /* 0x0000000000107919 */ /* 0x000e220000002600 */
[----:B------:R-:W-:-:S04]  /*e0a0*/  IMAD.MOV.U32 R7, RZ, RZ, R22 ;  /* 0x000000ffff077224 */ /* 0x000fc800078e0016 */
[----:B------:R-:W0:Y:S08]  /*e0b0*/  LDC R17, c[0x0][0x144] ;  /* 0x00005100ff117b82 */ /* 0x000e300000000800 */
[----:B------:R-:W0:Y:S08]  /*e0c0*/  LDC R10, c[0x0][0x630] ;  /* 0x00018c00ff0a7b82 */ /* 0x000e300000000800 */
[----:B------:R-:W0:Y:S01]  /*e0d0*/  LDC.64 R12, c[0x0][0x620] ;  /* 0x00018800ff0c7b82 */ /* 0x000e220000000a00 */
[----:B-----5:R-:W-:-:S04]  /*e0e0*/  ISETP.NE.U32.AND P0, PT, R8, RZ, PT ;  /* 0x000000ff0800720c */ /* 0x020fc80003f05070 */
[----:B------:R-:W-:Y:S02]  /*e0f0*/  ISETP.NE.AND.EX P0, PT, R9, RZ, PT, P0 ;  /* 0x000000ff0900720c */ /* 0x000fe40003f05300 */
[----:B----4-:R-:W-:-:S05]  /*e100*/  I2FP.F32.U32 R0, R14 ;  /* 0x0000000e00007245 */ /* 0x010fca0000201000 */
[----:B------:R-:W-:-:S04]  /*e110*/  FMUL R0, R0, UR5 ;  /* 0x0000000500007c20 */ /* 0x000fc80008400000 */
[----:B------:R4:W0:Y:S02]  /*e120*/  F2I.U32.TRUNC.NTZ R15, R0 ;  /* 0x00000000000f7305 */ /* 0x000824000020f000 */
[----:B------:R-:W-:Y:S05]  /*e130*/  @!P0 BRA `(.L_x_263) ;  /* 0x0000000000288947 */ /* 0x000fea0003800000 */
[----:B----4-:R-:W4:Y:S02]  /*e140*/  LDC R0, c[0x0][0x634] ;  /* 0x00018d00ff007b82 */ /* 0x010f240000000800 */
[----:B----4-:R-:W-:-:S05]  /*e150*/  IADD3 R7, P0, R19, R0, RZ ;  /* 0x0000000013077210 */ /* 0x010fca0007f1e0ff */
[----:B------:R-:W-:-:S04]  /*e160*/  IMAD.X R11, RZ, RZ, R22, P0 ;  /* 0x000000ffff0b7224 */ /* 0x000fc800000e0616 */
[----:B0-----:R-:W-:-:S04]  /*e170*/  IMAD.WIDE.U32 R2, R11, R8, RZ ;  /* 0x000000080b027225 */ /* 0x001fc800078e00ff */
[----:B------:R-:W-:-:S04]  /*e180*/  IMAD.WIDE.U32 R4, P0, R7, R9, R2 ;  /* 0x0000000907047225 */ /* 0x000fc80007800002 */
[----:B------:R-:W-:-:S04]  /*e190*/  IMAD.WIDE.U32 R2, R7, R8, RZ ;  /* 0x0000000807027225 */ /* 0x000fc800078e00ff */
[----:B------:R-:W-:Y:S01]  /*e1a0*/  IMAD.X R7, RZ, RZ, RZ, P0 ;  /* 0x000000ffff077224 */ /* 0x000fe200000e06ff */
[----:B------:R-:W-:Y:S01]  /*e1b0*/  IADD3 RZ, P0, R3, R4, RZ ;  /* 0x0000000403ff7210 */ /* 0x000fe20007f1e0ff */
[----:B------:R-:W-:-:S04]  /*e1c0*/  IMAD.MOV.U32 R6, RZ, RZ, R5 ;  /* 0x000000ffff067224 */ /* 0x000fc800078e0005 */
[----:B------:R-:W-:-:S08]  /*e1d0*/  IMAD.WIDE.U32.X R6, R11, R9, R6, P0 ;  /* 0x000000090b067225 */ /* 0x000fd000000e0406 */
.L_x_263:
[-CC-:B01-3--:R-:W-:Y:S01]  /*e1e0*/  SHF.R.U64 R24, R6, R10.reuse, R7.reuse ;  /* 0x0000000a06187219 */ /* 0x18bfe20000001207 */
[----:B------:R-:W0:Y:S01]  /*e1f0*/  LDC.64 R20, c[0x0][0x640] ;  /* 0x00019000ff147b82 */ /* 0x000e220000000a00 */
[----:B----4-:R-:W-:Y:S01]  /*e200*/  SHF.R.U32.HI R0, RZ, R10, R7 ;  /* 0x0000000aff007219 */ /* 0x010fe20000011607 */
[----:B------:R-:W-:Y:S01]  /*e210*/  IMAD.MOV.U32 R2, RZ, RZ, R19 ;  /* 0x000000ffff027224 */ /* 0x000fe200078e0013 */
[----:B------:R-:W-:Y:S01]  /*e220*/  IADD3 R5, P0, RZ, -R24, RZ ;  /* 0x80000018ff057210 */ /* 0x000fe20007f1e0ff */
[----:B------:R-:W-:Y:S01]  /*e230*/  IMAD.MOV R15, RZ, RZ, -R15 ;  /* 0x000000ffff0f7224 */ /* 0x000fe200078e0a0f */
[----:B------:R-:W-:Y:S01]  /*e240*/  ULDC UR5, c[0x0][0x154] ;  /* 0x0000550000057ab9 */ /* 0x000fe20000000800 */
[----:B------:R-:W-:Y:S02]  /*e250*/  IMAD.MOV.U32 R7, RZ, RZ, 0x1 ;  /* 0x00000001ff077424 */ /* 0x000fe400078e00ff */
[----:B------:R-:W1:Y:S01]  /*e260*/  LDC R4, c[0x0][0x618] ;  /* 0x00018600ff047b82 */ /* 0x000e620000000800 */
[----:B------:R-:W-:-:S02]  /*e270*/  IMAD.X R3, RZ, RZ, ~R0, P0 ;  /* 0x000000ffff037224 */ /* 0x000fc400000e0e00 */
[----:B------:R-:W-:Y:S02]  /*e280*/  IMAD R15, R17, R15, R14 ;  /* 0x0000000f110f7224 */ /* 0x000fe400078e020e */
[-C--:B------:R-:W-:Y:S02]  /*e290*/  IMAD R0, R3, R12.reuse, RZ ;  /* 0x0000000c03007224 */ /* 0x080fe400078e02ff */
[----:B------:R-:W-:Y:S01]  /*e2a0*/  IMAD.MOV.U32 R3, RZ, RZ, R22 ;  /* 0x000000ffff037224 */ /* 0x000fe200078e0016 */
[----:B------:R-:W3:Y:S01]  /*e2b0*/  LDC R6, c[0x0][0x608] ;  /* 0x00018200ff067b82 */ /* 0x000ee20000000800 */
[----:B------:R-:W-:-:S04]  /*e2c0*/  IMAD.WIDE.U32 R2, R5, R12, R2 ;  /* 0x0000000c05027225 */ /* 0x000fc800078e0002 */
[----:B------:R-:W-:-:S03]  /*e2d0*/  IMAD R5, R5, R13, R0 ;  /* 0x0000000d05057224 */ /* 0x000fc600078e0200 */
[----:B------:R-:W4:Y:S01]  /*e2e0*/  LDC R18, c[0x0][0x658] ;  /* 0x00019600ff127b82 */ /* 0x000f220000000800 */
[----:B------:R-:W-:Y:S01]  /*e2f0*/  I2FP.F32.U32 R0, R16 ;  /* 0x0000001000007245 */ /* 0x000fe20000201000 */
[----:B------:R-:W-:Y:S01]  /*e300*/  IMAD.IADD R3, R3, 0x1, R5 ;  /* 0x0000000103037824 */ /* 0x000fe200078e0205 */
[----:B0-----:R-:W-:Y:S01]  /*e310*/  ISETP.NE.U32.AND P0, PT, R20, RZ, PT ;  /* 0x000000ff1400720c */ /* 0x001fe20003f05070 */
[----:B------:R-:W-:Y:S02]  /*e320*/  IMAD.MOV.U32 R5, RZ, RZ, -0x1 ;  /* 0xffffffffff057424 */ /* 0x000fe400078e00ff */
[----:B------:R-:W-:Y:S02]  /*e330*/  FMUL R0, R0, UR5 ;  /* 0x0000000500007c20 */ /* 0x000fe40008400000 */
[----:B------:R-:W0:Y:S01]  /*e340*/  LDC R13, c[0x0][0x148] ;  /* 0x00005200ff0d7b82 */ /* 0x000e220000000800 */
[----:B-1----:R-:W-:Y:S01]  /*e350*/  SHF.R.U64 R10, R2, R4, R3 ;  /* 0x00000004020a7219 */ /* 0x002fe20000001203 */
[----:B------:R1:W0:Y:S01]  /*e360*/  F2I.U32.TRUNC.NTZ R12, R0 ;  /* 0x00000000000c7305 */ /* 0x000222000020f000 */
[----:B------:R-:W-:-:S02]  /*e370*/  ISETP.NE.AND.EX P0, PT, R21, RZ, PT, P0 ;  /* 0x000000ff1500720c */ /* 0x000fc40003f05300 */
[----:B------:R-:W-:-:S03]  /*e380*/  SHF.R.U32.HI R3, RZ, R4, R3 ;  /* 0x00000004ff037219 */ /* 0x000fc60000011603 */
[----:B------:R-:W0:Y:S01]  /*e390*/  LDC R14, c[0x0][0x600] ;  /* 0x00018000ff0e7b82 */ /* 0x000e220000000800 */
[-CC-:B---3--:R-:W-:Y:S02]  /*e3a0*/  SHF.R.U64 R8, R10, R6.reuse, R3.reuse ;  /* 0x000000060a087219 */ /* 0x188fe40000001203 */
[----:B------:R-:W-:-:S05]  /*e3b0*/  SHF.R.U32.HI R3, RZ, R6, R3 ;  /* 0x00000006ff037219 */ /* 0x000fca0000011603 */
[----:B------:R-:W3:Y:S01]  /*e3c0*/  LDC R19, c[0x0][0x648] ;  /* 0x00019200ff137b82 */ /* 0x000ee20000000800 */
[-CC-:B----4-:R-:W-:Y:S02]  /*e3d0*/  SHF.R.U64 R11, R8, R18.reuse, R3.reuse ;  /* 0x00000012080b7219 */ /* 0x190fe40000001203 */
[-C--:B------:R-:W-:Y:S02]  /*e3e0*/  SHF.L.U32 R5, R5, R18.reuse, RZ ;  /* 0x0000001205057219 */ /* 0x080fe400000006ff */
[-C--:B------:R-:W-:Y:S01]  /*e3f0*/  SHF.R.U32.HI R3, RZ, R18.reuse, R3 ;  /* 0x00000012ff037219 */ /* 0x080fe20000011603 */
[----:B------:R-:W-:Y:S01]  /*e400*/  IMAD.MOV.U32 R2, RZ, RZ, R11 ;  /* 0x000000ffff027224 */ /* 0x000fe200078e000b */
[----:B------:R-:W-:Y:S01]  /*e410*/  SHF.L.U32 R34, R7, R18, RZ ;  /* 0x0000001207227219 */ /* 0x000fe200000006ff */
[----:B------:R-:W4:Y:S01]  /*e420*/  LDC R22, c[0x0][0x638] ;  /* 0x00018e00ff167b82 */ /* 0x000f220000000800 */
[----:B------:R-:W-:-:S07]  /*e430*/  LOP3.LUT R17, RZ, R5, RZ, 0x33, !PT ;  /* 0x00000005ff117212 */ /* 0x000fce00078e33ff */
[----:B------:R-:W0:Y:S01]  /*e440*/  LDC R23, c[0x0][0x610] ;  /* 0x00018400ff177b82 */ /* 0x000e220000000800 */
[----:B-1----:R-:W-:Y:S05]  /*e450*/  @!P0 BRA `(.L_x_264) ;  /* 0x0000000000288947 */ /* 0x002fea0003800000 */
        /* <DEDUP_REMOVED lines=10> */
.L_x_264:
[----:B---3--:R-:W-:Y:S01]  /*e500*/  SHF.R.U64 R0, R2, R19, R3 ;  /* 0x0000001302007219 */ /* 0x008fe20000001203 */
[----:B0-----:R-:W-:Y:S01]  /*e510*/  VIADD R3, R14, 0xffffffff ;  /* 0xffffffff0e037836 */ /* 0x001fe20000000000 */
[----:B------:R-:W-:Y:S01]  /*e520*/  LOP3.LUT R5, R8, R17, RZ, 0xc0, !PT ;  /* 0x0000001108057212 */ /* 0x000fe200078ec0ff */
[----:B------:R-:W-:Y:S01]  /*e530*/  IMAD.MOV R12, RZ, RZ, -R12 ;  /* 0x000000ffff0c7224 */ /* 0x000fe200078e0a0c */
[----:B------:R-:W-:Y:S01]  /*e540*/  R2UR UR35, R24 ;  /* 0x00000000182372ca */ /* 0x000fe200000e0000 */
[----:B------:R-:W-:Y:S01]  /*e550*/  IMAD.MOV R2, RZ, RZ, -R0 ;  /* 0x000000ffff027224 */ /* 0x000fe200078e0a00 */
[----:B------:R-:W-:Y:S01]  /*e560*/  LOP3.LUT R3, R10, R3, RZ, 0xc0, !PT ;  /* 0x000000030a037212 */ /* 0x000fe200078ec0ff */
[----:B------:R-:W-:Y:S02]  /*e570*/  IMAD R34, R34, R0, R5 ;  /* 0x0000000022227224 */ /* 0x000fe400078e0205 */
[----:B------:R-:W-:Y:S02]  /*e580*/  @P3 IMAD R15, R13, R12, R16 ;  /* 0x0000000c0d0f3224 */ /* 0x000fe400078e0210 */
[----:B----4-:R-:W-:-:S02]  /*e590*/  IMAD R0, R2, R22, R11 ;  /* 0x0000001602007224 */ /* 0x010fc400078e020b */
[----:B------:R-:W-:Y:S02]  /*e5a0*/  IMAD R34, R34, R23, R15 ;  /* 0x0000001722227224 */ /* 0x000fe400078e020f */
[----:B------:R-:W-:Y:S02]  /*e5b0*/  IMAD R3, R0, R14, R3 ;  /* 0x0000000e00037224 */ /* 0x000fe400078e0203 */
[----:B------:R-:W-:-:S03]  /*e5c0*/  IMAD.MOV.U32 R0, RZ, RZ, 0x1 ;  /* 0x00000001ff007424 */ /* 0x000fc600078e00ff */
[----:B------:R-:W-:Y:S02]  /*e5d0*/  SEL R2, R3, R34, !P3 ;  /* 0x0000002203027207 */ /* 0x000fe40005800000 */
[----:B------:R-:W-:-:S03]  /*e5e0*/  SEL R34, R34, R3, !P3 ;  /* 0x0000000322227207 */ /* 0x000fc60005800000 */
[----:B------:R4:W-:Y:S04]  /*e5f0*/  STL [R1+0x10], R2 ;  /* 0x0000100201007387 */ /* 0x0009e80000100800 */
.L_x_262:
[----:B------:R-:W-:Y:S01]  /*e600*/  UIADD3 UR4, UR32, UR4, URZ ;  /* 0x0000000420047290 */ /* 0x000fe2000fffe03f */
[----:B------:R0:W-:Y:S01]  /*e610*/  STL [R1+0x14], R34 ;  /* 0x0000142201007387 */ /* 0x0001e20000100800 */
[----:B------:R-:W-:Y:S02]  /*e620*/  LOP3.LUT P0, RZ, R0, 0xff, RZ, 0xc0, !PT ;  /* 0x000000ff00ff7812 */ /* 0x000fe4000780c0ff */
[----:B------:R-:W-:Y:S02]  /*e630*/  USHF.R.U32.HI UR5, URZ, 0x1, UR4 ;  /* 0x000000013f057899 */ /* 0x000fe40008011604 */
[----:B------:R-:W-:Y:S02]  /*e640*/  UISETP.GT.U32.AND UP0, UPT, UR4, 0x1, UPT ;  /* 0x000000010400788c */ /* 0x000fe4000bf04070 */
[----:B------:R-:W-:Y:S02]  /*e650*/  ULOP3.LUT UR5, UR5, 0x1, URZ, 0xc0, !UPT ;  /* 0x0000000105057892 */ /* 0x000fe4000f8ec03f */
[----:B------:R-:W-:-:S02]  /*e660*/  UISETP.LT.U32.AND UP0, UPT, UR32, 0x2, UP0 ;  /* 0x000000022000788c */ /* 0x000fc40008701070 */
[----:B------:R-:W-:Y:S02]  /*e670*/  UISETP.NE.U32.AND UP1, UPT, UR5, 0x1, UPT ;  /* 0x000000010500788c */ /* 0x000fe4000bf25070 */
[----:B------:R-:W-:Y:S02]  /*e680*/  USEL UR7, URZ, 0x1, !UP0 ;  /* 0x000000013f077887 */ /* 0x000fe4000c000000 */
[----:B------:R-:W-:Y:S02]  /*e690*/  UISETP.GT.U32.AND UP1, UPT, UR32, 0x1, !UP1 ;  /* 0x000000012000788c */ /* 0x000fe4000cf24070 */
[----:B------:R-:W-:Y:S02]  /*e6a0*/  ULOP3.LUT UR4, UR4, 0x1, URZ, 0xc0, !UPT ;  /* 0x0000000104047892 */ /* 0x000fe4000f8ec03f */
[----:B------:R-:W-:-:S04]  /*e6b0*/  USEL UR5, URZ, 0x1, !UP1 ;  /* 0x000000013f057887 */ /* 0x000fc8000c800000 */
[----:B------:R-:W-:Y:S01]  /*e6c0*/  ULOP3.LUT UR14, UR5, UR14, UR7, 0x96, !UPT ;  /* 0x0000000e050e7292 */ /* 0x000fe2000f8e9607 */
[----:B0-----:R-:W-:Y:S11]  /*e6d0*/  @P0 BRA `(.L_x_265) ;  /* 0xffffff2800f40947 */ /* 0x001ff6000383ffff */
[----:B------:R-:W-:Y:S05]  /*e6e0*/  EXIT ;  /* 0x000000000000794d */ /* 0x000fea0003800000 */
.L_x_7:
[----:B------:R-:W2:Y:S01]  /*e6f0*/  LDL R18, [R1+0xc] ;  /* 0x00000c0001127983 */ /* 0x000ea20000100800 */
[----:B------:R-:W-:-:S03]  /*e700*/  ULDC.64 UR4, c[0x0][0x650] ;  /* 0x0001940000047ab9 */ /* 0x000fc60000000a00 */
[----:B------:R-:W3:Y:S01]  /*e710*/  LDL R22, [R1+0x8] ;  /* 0x0000080001167983 */ /* 0x000ee20000100800 */
[----:B------:R-:W-:Y:S01]  /*e720*/  PRMT R4, RZ, 0x7610, R4 ;  /* 0x00007610ff047816 */ /* 0x000fe20000000004 */
[----:B------:R-:W-:Y:S02]  /*e730*/  IMAD.MOV.U32 R5, RZ, RZ, -0x1 ;  /* 0xffffffffff057424 */ /* 0x000fe400078e00ff */
[----:B------:R-:W-:Y:S02]  /*e740*/  IMAD.MOV.U32 R12, RZ, RZ, -0x1 ;  /* 0xffffffffff0c7424 */ /* 0x000fe400078e00ff */
[----:B------:R-:W-:Y:S01]  /*e750*/  IMAD.MOV.U32 R6, RZ, RZ, -0x1 ;  /* 0xffffffffff067424 */ /* 0x000fe200078e00ff */
[----:B--2---:R-:W-:-:S04]  /*e760*/  ISETP.GE.U32.AND P0, PT, R18, UR4, PT ;  /* 0x0000000412007c0c */ /* 0x004fc8000bf06070 */
[----:B---3--:R-:W-:-:S13]  /*e770*/  ISETP.GE.U32.AND.EX P0, PT, R22, UR5, PT, P0 ;  /* 0x0000000516007c0c */ /* 0x008fda000bf06100 */
[----:B------:R-:W-:Y:S05]  /*e780*/  @P0 BRA `(.L_x_266) ;  /* 0x00000004002c0947 */ /* 0x000fea0003800000 */
        /* <DEDUP_REMOVED lines=10> */
[----:B0-----:R-:W-:-:S04]  /*e830*/  IMAD.X R15, RZ, RZ, R22, P0 ;  /* 0x000000ffff0f7224 */ /* 0x001fc800000e0616 */
[----:B------:R-:W-:-:S04]  /*e840*/  IMAD.WIDE.U32 R4, R15, R12, RZ ;  /* 0x0000000c0f047225 */ /* 0x000fc800078e00ff */
[----:B------:R-:W-:-:S04]  /*e850*/  IMAD.WIDE.U32 R6, P0, R9, R13, R4 ;  /* 0x0000000d09067225 */ /* 0x000fc80007800004 */
[----:B------:R-:W-:-:S04]  /*e860*/  IMAD.WIDE.U32 R4, R9, R12, RZ ;  /* 0x0000000c09047225 */ /* 0x000fc800078e00ff */
[----:B------:R-:W-:Y:S01]  /*e870*/  IMAD.X R9, RZ, RZ, RZ, P0 ;  /* 0x000000ffff097224 */ /* 0x000fe200000e06ff */
[----:B------:R-:W-:Y:S01]  /*e880*/  IADD3 RZ, P0, R5, R6, RZ ;  /* 0x0000000605ff7210 */ /* 0x000fe20007f1e0ff */
[----:B------:R-:W-:-:S04]  /*e890*/  IMAD.MOV.U32 R8, RZ, RZ, R7 ;  /* 0x000000ffff087224 */ /* 0x000fc800078e0007 */
[----:B------:R-:W-:-:S08]  /*e8a0*/  IMAD.WIDE.U32.X R8, R15, R13, R8, P0 ;  /* 0x0000000d0f087225 */ /* 0x000fd000000e0408 */
.L_x_267:
[----:B------:R-:W1:Y:S01]  /*e8b0*/  LDC.64 R20, c[0x0][0x640] ;  /* 0x00019000ff147b82 */ /* 0x000e620000000a00 */
[-CC-:B0-----:R-:W-:Y:S01]  /*e8c0*/  SHF.R.U64 R15, R8, R10.reuse, R9.reuse ;  /* 0x0000000a080f7219 */ /* 0x181fe20000001209 */
[----:B------:R-:W-:Y:S01]  /*e8d0*/  IMAD.MOV.U32 R24, RZ, RZ, 0x1 ;  /* 0x00000001ff187424 */ /* 0x000fe200078e00ff */
[----:B------:R-:W-:Y:S02]  /*e8e0*/  SHF.R.U32.HI R4, RZ, R10, R9 ;  /* 0x0000000aff047219 */ /* 0x000fe40000011609 */
[----:B------:R-:W-:-:S03]  /*e8f0*/  IADD3 R7, P0, RZ, -R15, RZ ;  /* 0x8000000fff077210 */ /* 0x000fc60007f1e0ff */
[----:B------:R-:W0:Y:S02]  /*e900*/  LDC R8, c[0x0][0x618] ;  /* 0x00018600ff087b82 */ /* 0x000e240000000800 */
[----:B------:R-:W-:Y:S02]  /*e910*/  IMAD.X R5, RZ, RZ, ~R4, P0 ;  /* 0x000000ffff057224 */ /* 0x000fe400000e0e04 */
[----:B------:R-:W-:Y:S02]  /*e920*/  IMAD.MOV.U32 R4, RZ, RZ, R18 ;  /* 0x000000ffff047224 */ /* 0x000fe400078e0012 */
[-C--:B------:R-:W-:Y:S02]  /*e930*/  IMAD R6, R5, R16.reuse, RZ ;  /* 0x0000001005067224 */ /* 0x080fe400078e02ff */
[----:B------:R-:W2:Y:S01]  /*e940*/  LDC R12, c[0x0][0x608] ;  /* 0x00018200ff0c7b82 */ /* 0x000ea20000000800 */
[----:B------:R-:W-:Y:S02]  /*e950*/  IMAD.MOV.U32 R5, RZ, RZ, R22 ;  /* 0x000000ffff057224 */ /* 0x000fe400078e0016 */
[----:B------:R-:W-:-:S05]  /*e960*/  IMAD.WIDE.U32 R4, R7, R16, R4 ;  /* 0x0000001007047225 */ /* 0x000fca00078e0004 */
[----:B------:R-:W3:Y:S01]  /*e970*/  LDC R19, c[0x0][0x658] ;  /* 0x00019600ff137b82 */ /* 0x000ee20000000800 */
[----:B------:R-:W-:Y:S01]  /*e980*/  IMAD R7, R7, R17, R6 ;  /* 0x0000001107077224 */ /* 0x000fe200078e0206 */
[----:B-1----:R-:W-:Y:S01]  /*e990*/  ISETP.NE.U32.AND P0, PT, R20, RZ, PT ;  /* 0x000000ff1400720c */ /* 0x002fe20003f05070 */
[----:B------:R-:W-:Y:S02]  /*e9a0*/  IMAD.MOV.U32 R6, RZ, RZ, -0x1 ;  /* 0xffffffffff067424 */ /* 0x000fe400078e00ff */
[----:B------:R-:W-:Y:S01]  /*e9b0*/  IMAD.IADD R5, R5, 0x1, R7 ;  /* 0x0000000105057824 */ /* 0x000fe200078e0207 */
[----:B------:R-:W-:Y:S02]  /*e9c0*/  ISETP.NE.AND.EX P0, PT, R21, RZ, PT, P0 ;  /* 0x000000ff1500720c */ /* 0x000fe40003f05300 */
[----:B------:R-:W1:Y:S02]  /*e9d0*/  LDC R16, c[0x0][0x600] ;  /* 0x00018000ff107b82 */ /* 0x000e640000000800 */
[----:B0-----:R-:W-:-:S02]  /*e9e0*/  SHF.R.U64 R10, R4, R8, R5 ;  /* 0x00000008040a7219 */ /* 0x001fc40000001205 */
[----:B------:R-:W-:-:S04]  /*e9f0*/  SHF.R.U32.HI R5, RZ, R8, R5 ;  /* 0x00000008ff057219 */ /* 0x000fc80000011605 */
[----:B------:R-:W0:Y:S01]  /*ea00*/  LDC R18, c[0x0][0x648] ;  /* 0x00019200ff127b82 */ /* 0x000e220000000800 */
[-CC-:B--2---:R-:W-:Y:S02]  /*ea10*/  SHF.R.U64 R17, R10, R12.reuse, R5.reuse ;  /* 0x0000000c0a117219 */ /* 0x184fe40000001205 */
[----:B------:R-:W-:-:S05]  /*ea20*/  SHF.R.U32.HI R4, RZ, R12, R5 ;  /* 0x0000000cff047219 */ /* 0x000fca0000011605 */
[----:B------:R-:W2:Y:S01]  /*ea30*/  LDC R22, c[0x0][0x638] ;  /* 0x00018e00ff167b82 */ /* 0x000ea20000000800 */
[-CC-:B---3--:R-:W-:Y:S02]  /*ea40*/  SHF.R.U64 R12, R17, R19.reuse, R4.reuse ;  /* 0x00000013110c7219 */ /* 0x188fe40000001204 */
[-C--:B------:R-:W-:Y:S02]  /*ea50*/  SHF.L.U32 R6, R6, R19.reuse, RZ ;  /* 0x0000001306067219 */ /* 0x080fe400000006ff */
[----:B------:R-:W-:Y:S01]  /*ea60*/  SHF.R.U32.HI R5, RZ, R19, R4 ;  /* 0x00000013ff057219 */ /* 0x000fe20000011604 */
[----:B------:R-:W-:Y:S01]  /*ea70*/  IMAD.MOV.U32 R4, RZ, RZ, R12 ;  /* 0x000000ffff047224 */ /* 0x000fe200078e000c */
[----:B------:R-:W-:Y:S01]  /*ea80*/  LOP3.LUT R26, RZ, R6, RZ, 0x33, !PT ;  /* 0x00000006ff1a7212 */ /* 0x000fe200078e33ff */
[----:B------:R-:W3:Y:S01]  /*ea90*/  LDC R23, c[0x0][0x610] ;  /* 0x00018400ff177b82 */ /* 0x000ee20000000800 */
[----:B------:R-:W-:Y:S05]  /*eaa0*/  @!P0 BRA `(.L_x_268) ;  /* 0x0000000000288947 */ /* 0x000fea0003800000 */
        /* <DEDUP_REMOVED lines=10> */
.L_x_268:
[----:B0-----:R-:W-:Y:S01]  /*eb50*/  SHF.R.U64 R4, R4, R18, R5 ;  /* 0x0000001204047219 */ /* 0x001fe20000001205 */
[----:B-1----:R-:W-:Y:S01]  /*eb60*/  VIADD R7, R16, 0xffffffff ;  /* 0xffffffff10077836 */ /* 0x002fe20000000000 */
[----:B------:R-:W-:Y:S01]  /*eb70*/  SHF.L.U32 R24, R24, R19, RZ ;  /* 0x0000001318187219 */ /* 0x000fe200000006ff */
[----:B------:R-:W-:Y:S01]  /*eb80*/  @P3 IMAD R0, R11, R14, R2 ;  /* 0x0000000e0b003224 */ /* 0x000fe200078e0202 */
[----:B------:R-:W-:Y:S01]  /*eb90*/  LOP3.LUT R3, R17, R26, RZ, 0xc0, !PT ;  /* 0x0000001a11037212 */ /* 0x000fe200078ec0ff */
[----:B------:R-:W-:Y:S01]  /*eba0*/  IMAD.MOV R5, RZ, RZ, -R4 ;  /* 0x000000ffff057224 */ /* 0x000fe200078e0a04 */
[----:B------:R-:W-:Y:S01]  /*ebb0*/  LOP3.LUT R7, R10, R7, RZ, 0xc0, !PT ;  /* 0x000000070a077212 */ /* 0x000fe200078ec0ff */
[----:B------:R-:W-:Y:S02]  /*ebc0*/  IMAD.MOV.U32 R6, RZ, RZ, R15 ;  /* 0x000000ffff067224 */ /* 0x000fe400078e000f */
[----:B------:R-:W-:Y:S02]  /*ebd0*/  IMAD R3, R24, R4, R3 ;  /* 0x0000000418037224 */ /* 0x000fe400078e0203 */
[----:B--2---:R-:W-:-:S02]  /*ebe0*/  IMAD R2, R5, R22, R12 ;  /* 0x0000001605027224 */ /* 0x004fc400078e020c */
[----:B---3--:R-:W-:Y:S02]  /*ebf0*/  IMAD R0, R3, R23, R0 ;  /* 0x0000001703007224 */ /* 0x008fe400078e0200 */
[----:B------:R-:W-:Y:S02]  /*ec00*/  IMAD R5, R2, R16, R7 ;  /* 0x0000001002057224 */ /* 0x000fe400078e0207 */
[----:B------:R-:W-:-:S03]  /*ec10*/  IMAD.MOV.U32 R4, RZ, RZ, 0x1 ;  /* 0x00000001ff047424 */ /* 0x000fc600078e00ff */
[----:B------:R-:W-:Y:S02]  /*ec20*/  SEL R12, R5, R0, !P3 ;  /* 0x00000000050c7207 */ /* 0x000fe40005800000 */
[----:B------:R-:W-:-:S07]  /*ec30*/  SEL R5, R0, R5, !P3 ;  /* 0x0000000500057207 */ /* 0x000fce0005800000 */
.L_x_266:
[----:B------:R-:W-:-:S08]  /*ec40*/  NOP ;  /* 0x0000000000007918 */ /* 0x000fd00000000000 */
[----:B0-----:R-:W0:-:S00]  /*ec50*/  USETMAXREG.DEALLOC.CTAPOOL 0x28 ;  /* 0x00000028000079c8 */ /* 0x001e0000080e0500 */
[----:B------:R-:W-:-:S13]  /*ec60*/  ISETP.NE.AND P0, PT, RZ, UR7, PT ;  /* 0x00000007ff007c0c */ /* 0x000fda000bf05270 */
[----:B------:R-:W-:Y:S05]  /*ec70*/  @P0 EXIT ;  /* 0x000000000000094d */ /* 0x000fea0003800000 */
[----:B0-----:R-:W-:Y:S01]  /*ec80*/  LOP3.LUT P0, RZ, R4, 0xff, RZ, 0xc0, !PT ;  /* 0x000000ff04ff7812 */ /* 0x001fe2000780c0ff */
[----:B------:R-:W-:Y:S02]  /*ec90*/  IMAD.MOV.U32 R11, RZ, RZ, 0x1 ;  /* 0x00000001ff0b7424 */ /* 0x000fe400078e00ff */
[----:B------:R-:W-:-:S10]  /*eca0*/  IMAD.MOV.U32 R10, RZ, RZ, RZ ;  /* 0x000000ffff0a7224 */ /* 0x000fd400078e00ff */
[----:B------:R-:W-:Y:S05]  /*ecb0*/  @!P0 BRA `(.L_x_269) ;  /* 0x0000000c008c8947 */ /* 0x000fea0003800000 */
[----:B------:R-:W0:Y:S01]  /*ecc0*/  S2R R9, SR_CgaCtaId ;  /* 0x0000000000097919 */ /* 0x000e220000008800 */
[----:B------:R-:W-:Y:S01]  /*ecd0*/  ULDC UR4, c[0x0][0x28c] ;  /* 0x0000a30000047ab9 */ /* 0x000fe20000000800 */
[----:B------:R-:W-:Y:S01]  /*ece0*/  ULDC UR5, c[0x0][0x600] ;  /* 0x0001800000057ab9 */ /* 0x000fe20000000800 */
[----:B------:R-:W-:Y:S01]  /*ecf0*/  UIADD3 UR10, UR4, 0xff, URZ ;  /* 0x000000ff040a7890 */ /* 0x000fe2000fffe03f */
[----:B------:R-:W-:Y:S01]  /*ed00*/  BSSY B0, `(.L_x_269) ;  /* 0x00000de000007945 */ /* 0x000fe20003800000 */
[----:B------:R-:W-:Y:S01]  /*ed10*/  ULDC UR7, c[0x0][0x658] ;  /* 0x0001960000077ab9 */ /* 0x000fe20000000800 */
[----:B------:R-:W-:Y:S01]  /*ed20*/  UMOV UR11, 0x1 ;  /* 0x00000001000b7882 */ /* 0x000fe20000000000 */
[----:B------:R-:W-:Y:S01]  /*ed30*/  UMOV UR9, 0xffffffff ;  /* 0xffffffff00097882 */ /* 0x000fe20000000000 */
[----:B------:R-:W-:Y:S01]  /*ed40*/  UIADD3 UR4, UR5, -0x1, URZ ;  /* 0xffffffff05047890 */ /* 0x000fe2000fffe03f */
[----:B------:R-:W-:Y:S01]  /*ed50*/  IMAD.MOV.U32 R8, RZ, RZ, 0x1 ;  /* 0x00000001ff087424 */ /* 0x000fe200078e00ff */
[----:B------:R-:W-:Y:S01]  /*ed60*/  USHF.L.U32 UR5, UR11, UR7, URZ ;  /* 0x000000070b057299 */ /* 0x000fe2000800063f */
[----:B------:R-:W-:Y:S01]  /*ed70*/  IMAD.MOV.U32 R11, RZ, RZ, 0x1 ;  /* 0x00000001ff0b7424 */ /* 0x000fe200078e00ff */
[----:B------:R-:W-:Y:S01]  /*ed80*/  ULDC UR8, c[0x0][0xc] ;  /* 0x0000030000087ab9 */ /* 0x000fe20000000800 */
[----:B------:R-:W-:Y:S01]  /*ed90*/  USHF.L.U32 UR13, UR9, UR7, URZ ;  /* 0x00000007090d7299 */ /* 0x000fe2000800063f */
[----:B------:R-:W-:Y:S01]  /*eda0*/  IMAD.MOV.U32 R10, RZ, RZ, RZ ;  /* 0x000000ffff0a7224 */ /* 0x000fe200078e00ff */
[----:B------:R-:W-:Y:S01]  /*edb0*/  USHF.R.S32.HI UR11, URZ, 0x1f, UR10 ;  /* 0x0000001f3f0b7899 */ /* 0x000fe2000801140a */
[----:B------:R-:W-:Y:S01]  /*edc0*/  ULDC UR9, c[0x0][0x10] ;  /* 0x0000040000097ab9 */ /* 0x000fe20000000800 */
[----:B------:R-:W-:Y:S01]  /*edd0*/  ULDC UR7, c[0x0][0x14] ;  /* 0x0000050000077ab9 */ /* 0x000fe20000000800 */
[----:B------:R-:W-:-:S02]  /*ede0*/  UIMAD.WIDE.U32 UR8, UR8, UR9, URZ ;  /* 0x00000009080872a5 */ /* 0x000fc4000f8e003f */
[----:B------:R-:W-:Y:S02]  /*edf0*/  ULEA.HI UR11, UR11, UR10, URZ, 0x8 ;  /* 0x0000000a0b0b7291 */ /* 0x000fe4000f8f403f */
[----:B------:R-:W-:Y:S02]  /*ee00*/  UIMAD.WIDE.U32 UR38, UR8, UR7, URZ ;  /* 0x00000007082672a5 */ /* 0x000fe4000f8e003f */
[----:B------:R-:W-:Y:S02]  /*ee10*/  UIMAD UR14, UR9, UR7, URZ ;  /* 0x00000007090e72a4 */ /* 0x000fe4000f8e023f */
[----:B------:R-:W-:Y:S02]  /*ee20*/  USHF.R.S32.HI UR7, URZ, 0x8, UR11 ;  /* 0x000000083f077899 */ /* 0x000fe4000801140b */
[----:B------:R-:W-:Y:S02]  /*ee30*/  ULOP3.LUT UR15, UR6, 0x2, URZ, 0xfc, !UPT ;  /* 0x00000002060f7892 */ /* 0x000fe4000f8efc3f */
[----:B------:R-:W-:Y:S01]  /*ee40*/  ULOP3.LUT UR13, URZ, UR13, URZ, 0x33, !UPT ;  /* 0x0000000d3f0d7292 */ /* 0x000fe2000f8e333f */
[----:B0-----:R-:W-:Y:S01]  /*ee50*/  LOP3.LUT R9, R9, 0x1, RZ, 0xc0, !PT ;  /* 0x0000000109097812 */ /* 0x001fe200078ec0ff */
[----:B------:R-:W-:-:S02]  /*ee60*/  UIADD3 UR14, UR39, UR14, URZ ;  /* 0x0000000e270e7290 */ /* 0x000fc4000fffe03f */
[----:B------:R-:W-:Y:S01]  /*ee70*/  UIADD3 UR21, UR7, 0x1, URZ ;  /* 0x0000000107157890 */ /* 0x000fe2000fffe03f */
[----:B------:R-:W-:-:S11]  /*ee80*/  ULDC.64 UR40, c[0x0][0x198] ;  /* 0x0000660000287ab9 */ /* 0x000fd60000000a00 */
.L_x_280:
[----:B------:R-:W-:-:S03]  /*ee90*/  UMOV UR8, 0xffffffff ;  /* 0xffffffff00087882 */ /* 0x000fc60000000000 */
[----:B------:R-:W-:Y:S05]  /*eea0*/  BRA.DIV UR8, `(.L_x_270) ;  /* 0x0000000e08bc7947 */ /* 0x000fea000b800000 */
[----:B------:R-:W-:-:S13]  /*eeb0*/  ELECT P0, URZ, PT ;  /* 0x00000000003f782f */ /* 0x000fda0003800000 */
.L_x_289:
[----:B------:R-:W0:Y:S01]  /*eec0*/  LDC R0, c[0x0][0x28c] ;  /* 0x0000a300ff007b82 */ /* 0x000e220000000800 */
[----:B------:R-:W-:Y:S01]  /*eed0*/  BSSY B1, `(.L_x_271) ;  /* 0x0000047000017945 */ /* 0x000fe20003800000 */
[----:B0-----:R-:W-:-:S13]  /*eee0*/  ISETP.LT.OR P0, PT, R0, 0x1, !P0 ;  /* 0x000000010000780c */ /* 0x001fda0004701670 */
[----:B------:R-:W-:Y:S05]  /*eef0*/  @P0 BRA `(.L_x_272) ;  /* 0x0000000400100947 */ /* 0x000fea0003800000 */
[----:B------:R-:W-:Y:S02]  /*ef00*/  IMAD R12, R12, 0x2, R9 ;  /* 0x000000020c0c7824 */ /* 0x000fe400078e0209 */
[----:B------:R-:W-:Y:S02]  /*ef10*/  IMAD.SHL.U32 R5, R5, 0x80, RZ ;  /* 0x0000008005057824 */ /* 0x000fe400078e00ff */
[----:B------:R-:W-:Y:S02]  /*ef20*/  IMAD.MOV.U32 R13, RZ, RZ, RZ ;  /* 0x000000ffff0d7224 */ /* 0x000fe400078e00ff */
[----:B------:R-:W-:Y:S02]  /*ef30*/  IMAD.U32 R15, RZ, RZ, UR21 ;  /* 0x00000015ff0f7e24 */ /* 0x000fe4000f8e00ff */
[----:B------:R-:W-:Y:S02]  /*ef40*/  IMAD.MOV.U32 R0, RZ, RZ, R11 ;  /* 0x000000ffff007224 */ /* 0x000fe400078e000b */
[----:B------:R-:W-:-:S02]  /*ef50*/  IMAD.MOV.U32 R2, RZ, RZ, R10 ;  /* 0x000000ffff027224 */ /* 0x000fc400078e000a */
[----:B------:R-:W-:-:S07]  /*ef60*/  IMAD R12, R12, 0x70, RZ ;  /* 0x000000700c0c7824 */ /* 0x000fce00078e02ff */
.L_x_275:
[----:B------:R-:W0:Y:S01]  /*ef70*/  S2R R4, SR_CgaCtaId ;  /* 0x0000000000047919 */ /* 0x000e220000008800 */
[----:B------:R-:W-:Y:S01]  /*ef80*/  MOV R3, 0x400 ;  /* 0x0000040000037802 */ /* 0x000fe20000000f00 */
[----:B------:R-:W1:Y:S03]  /*ef90*/  S2R R16, SR_TID.X ;  /* 0x0000000000107919 */ /* 0x000e660000002100 */
[----:B0-----:R-:W-:Y:S02]  /*efa0*/  LEA R7, R4, R3, 0x18 ;  /* 0x0000000304077211 */ /* 0x001fe400078ec0ff */
[----:B------:R-:W-:Y:S02]  /*efb0*/  SHF.L.U32 R3, R0, 0x1f, RZ ;  /* 0x0000001f00037819 */ /* 0x000fe400000006ff */
[----:B-1----:R-:W-:Y:S01]  /*efc0*/  LOP3.LUT P1, RZ, R16, 0x7f, RZ, 0xc0, !PT ;  /* 0x0000007f10ff7812 */ /* 0x002fe2000782c0ff */
[----:B------:R-:W-:-:S04]  /*efd0*/  IMAD R14, R2, 0x8, R7 ;  /* 0x00000008020e7824 */ /* 0x000fc800078e0207 */
[----:B------:R-:W0:Y:S08]  /*efe0*/  SYNCS.PHASECHK.TRANS64.TRYWAIT P0, [R14+URZ+0x10], R3 ;  /* 0x000010030e0075a7 */ /* 0x000e30000800017f */
[----:B------:R-:W1:Y:S01]  /*eff0*/  @!P1 LDC R4, c[0x0][0x500] ;  /* 0x00014000ff049b82 */ /* 0x000e620000000800 */
[----:B0-----:R-:W-:Y:S05]  /*f000*/  @!P0 BRA `(.L_x_273) ;  /* 0x0000000c00848947 */ /* 0x001fea0003800000 */
.L_x_290:
[----:B------:R-:W-:Y:S01]  /*f010*/  UPRMT UR8, UR15, 0x9910, URZ ;  /* 0x000099100f087896 */ /* 0x000fe2000800003f */
[----:B-1----:R1:W-:Y:S03]  /*f020*/  @!P1 SYNCS.ARRIVE.TRANS64 RZ, [R14+URZ], R4 ;  /* 0x000000040eff99a7 */ /* 0x0023e6000800003f */
[----:B------:R-:W-:-:S06]  /*f030*/  UISETP.NE.AND UP0, UPT, UR8, 0x2, UPT ;  /* 0x000000020800788c */ /* 0x000fcc000bf05270 */
[----:B------:R-:W-:-:S13]  /*f040*/  PLOP3.LUT P0, PT, PT, PT, UP0, 0x80, 0x0 ;  /* 0x000000000000781c */ /* 0x000fda0003f0f008 */
[----:B-1----:R-:W-:Y:S05]  /*f050*/  @P0 BRA `(.L_x_274) ;  /* 0x0000000000040947 */ /* 0x002fea0003800000 */
[----:B------:R-:W-:Y:S01]  /*f060*/  BPT.TRAP 0x1 ;  /* 0x000000040000795c */ /* 0x000fe20000300000 */
.L_x_274:
[----:B0-----:R-:W-:Y:S01]  /*f070*/  IMAD R3, R2, 0x4, R9 ;  /* 0x0000000402037824 */ /* 0x001fe200078e0209 */
[----:B------:R-:W-:Y:S01]  /*f080*/  R2UR UR34, R13 ;  /* 0x000000000d2272ca */ /* 0x000fe200000e0000 */
[----:B------:R-:W-:Y:S01]  /*f090*/  VIADD R15, R15, 0xffffffff ;  /* 0xffffffff0f0f7836 */ /* 0x000fe20000000000 */
[----:B------:R-:W-:Y:S01]  /*f0a0*/  R2UR UR33, R14 ;  /* 0x000000000e2172ca */ /* 0x000fe200000e0000 */
[--C-:B------:R-:W-:Y:S01]  /*f0b0*/  IMAD R3, R3, 0x3800, R7.reuse ;  /* 0x0000380003037824 */ /* 0x100fe200078e0207 */
[----:B------:R-:W-:Y:S01]  /*f0c0*/  R2UR UR36, R6 ;  /* 0x00000000062472ca */ /* 0x000fe200000e0000 */
[----:B------:R-:W-:Y:S01]  /*f0d0*/  IMAD R7, R2, 0x8000, R7 ;  /* 0x0000800002077824 */ /* 0x000fe200078e0207 */
[----:B------:R-:W-:Y:S01]  /*f0e0*/  R2UR UR35, R5 ;  /* 0x00000000052372ca */ /* 0x000fe200000e0000 */
[----:B------:R-:W-:Y:S01]  /*f0f0*/  UIADD3 UR22, UP0, UR40, 0xf0, URZ ;  /* 0x000000f028167890 */ /* 0x000fe2000ff1e03f */
[----:B------:R-:W-:Y:S01]  /*f100*/  R2UR UR8, R3 ;  /* 0x00000000030872ca */ /* 0x000fe200000e0000 */
[----:B------:R-:W-:Y:S01]  /*f110*/  UIADD3 UR42, UP1, UR40, 0x1f0, URZ ;  /* 0x000001f0282a7890 */ /* 0x000fe2000ff3e03f */
[----:B------:R-:W-:Y:S01]  /*f120*/  R2UR UR24, R7 ;  /* 0x00000000071872ca */ /* 0x000fe200000e0000 */
[----:B------:R-:W-:Y:S01]  /*f130*/  UIADD3.X UR23, URZ, UR41, URZ, UP0, !UPT ;  /* 0x000000293f177290 */ /* 0x000fe200087fe43f */
[----:B------:R-:W-:Y:S01]  /*f140*/  R2UR UR19, R12 ;  /* 0x000000000c1372ca */ /* 0x000fe200000e0000 */
[----:B------:R-:W-:Y:S01]  /*f150*/  UIADD3 UR26, UR34, 0x80, URZ ;  /* 0x00000080221a7890 */ /* 0x000fe2000fffe03f */
[----:B------:R-:W-:Y:S01]  /*f160*/  ISETP.GT.AND P1, PT, R15, 0x1, PT ;  /* 0x000000010f00780c */ /* 0x000fe20003f24270 */
[----:B------:R-:W-:Y:S01]  /*f170*/  UIADD3.X UR43, URZ, UR41, URZ, UP1, !UPT ;  /* 0x000000293f2b7290 */ /* 0x000fe20008ffe43f */
[----:B------:R-:W-:Y:S01]  /*f180*/  VIADD R2, R2, 0x1 ;  /* 0x0000000102027836 */ /* 0x000fe20000000000 */
[----:B------:R-:W-:Y:S01]  /*f190*/  UMOV UR30, 0x0 ;  /* 0x00000000001e7882 */ /* 0x000fe20000000000 */
[----:B------:R-:W-:Y:S01]  /*f1a0*/  UMOV UR31, 0x10000000 ;  /* 0x10000000001f7882 */ /* 0x000fe20000000000 */
[----:B------:R-:W-:Y:S01]  /*f1b0*/  UMOV UR25, UR33 ;  /* 0x0000002100197c82 */ /* 0x000fe20008000000 */
[----:B------:R-:W-:Y:S01]  /*f1c0*/  UMOV UR28, UR36 ;  /* 0x00000024001c7c82 */ /* 0x000fe20008000000 */
[----:B------:R-:W-:Y:S01]  /*f1d0*/  UIADD3 UR16, UR8, 0x10100, URZ ;  /* 0x0001010008107890 */ /* 0x000fe2000fffe03f */
[C---:B------:R-:W-:Y:S01]  /*f1e0*/  ISETP.NE.AND P0, PT, R2.reuse, 0x2, PT ;  /* 0x000000020200780c */ /* 0x040fe20003f05270 */
[----:B------:R-:W-:Y:S01]  /*f1f0*/  UIADD3 UR32, UR24, 0x100, URZ ;  /* 0x0000010018207890 */ /* 0x000fe2000fffe03f */
[----:B------:R-:W-:Y:S01]  /*f200*/  VIADD R13, R13, 0x100 ;  /* 0x000001000d0d7836 */ /* 0x000fe20000000000 */
[----:B------:R-:W-:Y:S01]  /*f210*/  UIADD3 UR24, UR24, 0x4100, URZ ;  /* 0x0000410018187890 */ /* 0x000fe2000fffe03f */
[----:B------:R-:W-:Y:S01]  /*f220*/  SEL R3, RZ, 0x1, P0 ;  /* 0x00000001ff037807 */ /* 0x000fe20000000000 */
[----:B------:R-:W-:Y:S01]  /*f230*/  UIADD3 UR8, UR8, 0x17100, URZ ;  /* 0x0001710008087890 */ /* 0x000fe2000fffe03f */
[----:B------:R-:W-:Y:S01]  /*f240*/  SEL R2, R2, RZ, P0 ;  /* 0x000000ff02027207 */ /* 0x000fe20000000000 */
[----:B------:R-:W-:Y:S01]  /*f250*/  UMOV UR27, UR35 ;  /* 0x00000023001b7c82 */ /* 0x000fe20008000000 */
[----:B------:R-:W-:Y:S01]  /*f260*/  UMOV UR29, 0x30000 ;  /* 0x00030000001d7882 */ /* 0x000fe20000000000 */
[----:B------:R-:W-:Y:S01]  /*f270*/  UMOV UR17, UR33 ;  /* 0x0000002100117c82 */ /* 0x000fe20008000000 */
[----:B------:R-:W-:Y:S01]  /*f280*/  UMOV UR18, UR34 ;  /* 0x0000002200127c82 */ /* 0x000fe20008000000 */
[----:B------:R-:W-:Y:S01]  /*f290*/  UMOV UR20, UR36 ;  /* 0x0000002400147c82 */ /* 0x000fe20008000000 */
[----:B------:R0:W-:Y:S01]  /*f2a0*/  UTMALDG.3D [UR32], [UR22], desc[UR30] ;  /* 0x00001e20160075b4 */ /* 0x0001e20008011000 */
[----:B------:R-:W-:Y:S01]  /*f2b0*/  UMOV UR9, UR33 ;  /* 0x0000002100097c82 */ /* 0x000fe20008000000 */
[----:B------:R-:W-:Y:S01]  /*f2c0*/  UMOV UR11, UR19 ;  /* 0x00000013000b7c82 */ /* 0x000fe20008000000 */
[----:B------:R-:W-:Y:S01]  /*f2d0*/  UMOV UR12, UR36 ;  /* 0x00000024000c7c82 */ /* 0x000fe20008000000 */
[----:B------:R-:W-:Y:S01]  /*f2e0*/  UMOV UR10, UR26 ;  /* 0x0000001a000a7c82 */ /* 0x000fe20008000000 */
[----:B------:R-:W-:Y:S01]  /*f2f0*/  LOP3.LUT R0, R0, R3, RZ, 0x3c, !PT ;  /* 0x0000000300007212 */ /* 0x000fe200078e3cff */
[----:B------:R0:W-:Y:S01]  /*f300*/  UTMALDG.3D [UR24], [UR22], desc[UR30] ;  /* 0x00001e18160075b4 */ /* 0x0001e20008011000 */
[----:B------:R0:W-:Y:S01]  /*f310*/  UTMALDG.3D.MULTICAST [UR16], [UR42], UR29, desc[UR30] ;  /* 0x00001e102a0073b4 */ /* 0x0001e2000801181d */
[----:B------:R0:W-:Y:S02]  /*f320*/  UTMALDG.3D.MULTICAST [UR8], [UR42], UR29, desc[UR30] ;  /* 0x00001e082a0073b4 */ /* 0x0001e4000801181d */
[----:B0-----:R-:W-:Y:S05]  /*f330*/  @P1 BRA `(.L_x_275) ;  /* 0xfffffffc000c1947 */ /* 0x001fea000383ffff */
.L_x_272:
[----:B------:R-:W-:Y:S05]  /*f340*/  BSYNC B1 ;  /* 0x0000000000017941 */ /* 0x000fea0003800000 */
.L_x_271:
[----:B------:R-:W2:Y:S01]  /*f350*/  LDL.LU R16, [R1+0x8] ;  /* 0x0000080001107983 */ /* 0x000ea20000300800 */
[----:B------:R-:W-:Y:S01]  /*f360*/  LOP3.LUT P2, RZ, R8, 0xff, RZ, 0xc0, !PT ;  /* 0x000000ff08ff7812 */ /* 0x000fe2000784c0ff */
[----:B------:R-:W-:Y:S01]  /*f370*/  VIADD R10, R10, UR7 ;  /* 0x000000070a0a7c36 */ /* 0x000fe20008000000 */
[----:B------:R-:W-:Y:S01]  /*f380*/  ULDC.64 UR8, c[0x0][0x650] ;  /* 0x0001940000087ab9 */ /* 0x000fe20000000a00 */
[----:B------:R-:W3:Y:S01]  /*f390*/  LDL.LU R14, [R1+0xc] ;  /* 0x00000c00010e7983 */ /* 0x000ee20000300800 */
[----:B------:R-:W-:Y:S01]  /*f3a0*/  IMAD.U32 R4, RZ, RZ, UR7 ;  /* 0x00000007ff047e24 */ /* 0x000fe2000f8e00ff */
[----:B------:R-:W-:Y:S01]  /*f3b0*/  BSSY B1, `(.L_x_276) ;  /* 0x0000070000017945 */ /* 0x000fe20003800000 */
[----:B------:R-:W-:Y:S01]  /*f3c0*/  SHF.R.U32.HI R0, RZ, 0x1, R10 ;  /* 0x00000001ff007819 */ /* 0x000fe2000001160a */
[----:B------:R-:W-:Y:S01]  /*f3d0*/  IMAD.MOV.U32 R5, RZ, RZ, -0x1 ;  /* 0xffffffffff057424 */ /* 0x000fe200078e00ff */
[----:B------:R-:W-:Y:S01]  /*f3e0*/  ISETP.GT.U32.AND P0, PT, R10, 0x1, PT ;  /* 0x000000010a00780c */ /* 0x000fe20003f04070 */
[----:B------:R-:W-:Y:S01]  /*f3f0*/  IMAD.MOV.U32 R12, RZ, RZ, -0x1 ;  /* 0xffffffffff0c7424 */ /* 0x000fe200078e00ff */
[----:B------:R-:W-:Y:S01]  /*f400*/  LOP3.LUT R0, R0, 0x1, RZ, 0xc0, !PT ;  /* 0x0000000100007812 */ /* 0x000fe200078ec0ff */
[----:B------:R-:W-:Y:S01]  /*f410*/  IMAD.MOV.U32 R6, RZ, RZ, -0x1 ;  /* 0xffffffffff067424 */ /* 0x000fe200078e00ff */
[----:B------:R-:W-:Y:S01]  /*f420*/  ISETP.LT.U32.AND P0, PT, R4, 0x2, P0 ;  /* 0x000000020400780c */ /* 0x000fe20000701070 */
[----:B------:R-:W0:Y:S01]  /*f430*/  @P2 S2R R3, SR_CgaCtaId ;  /* 0x0000000000032919 */ /* 0x000e220000008800 */
[----:B------:R-:W-:-:S02]  /*f440*/  @P2 MOV R2, 0x400 ;  /* 0x0000040000022802 */ /* 0x000fc40000000f00 */
[----:B------:R-:W-:Y:S01]  /*f450*/  ISETP.NE.U32.AND P1, PT, R0, 0x1, PT ;  /* 0x000000010000780c */ /* 0x000fe20003f25070 */
[----:B------:R-:W-:Y:S01]  /*f460*/  IMAD.U32 R0, RZ, RZ, UR7 ;  /* 0x00000007ff007e24 */ /* 0x000fe2000f8e00ff */
[----:B------:R-:W-:Y:S02]  /*f470*/  LOP3.LUT R10, R10, 0x1, RZ, 0xc0, !PT ;  /* 0x000000010a0a7812 */ /* 0x000fe400078ec0ff */
[----:B------:R-:W-:Y:S02]  /*f480*/  PRMT R8, RZ, 0x7610, R8 ;  /* 0x00007610ff087816 */ /* 0x000fe40000000008 */
[----:B------:R-:W-:Y:S02]  /*f490*/  ISETP.GT.U32.AND P1, PT, R0, 0x1, !P1 ;  /* 0x000000010000780c */ /* 0x000fe40004f24070 */
[----:B------:R-:W-:Y:S02]  /*f4a0*/  SEL R0, RZ, 0x1, !P0 ;  /* 0x00000001ff007807 */ /* 0x000fe40004000000 */
[----:B0-----:R-:W-:-:S04]  /*f4b0*/  @P2 LEA R2, R3, R2, 0x18 ;  /* 0x0000000203022211 */ /* 0x001fc800078ec0ff */
[----:B------:R0:W-:Y:S02]  /*f4c0*/  @P2 SYNCS.ARRIVE.TRANS64.A1T0 RZ, [R2+URZ+0x38], RZ ;  /* 0x000038ff02ff29a7 */ /* 0x0001e4000810003f */
[----:B0-----:R-:W-:-:S04]  /*f4d0*/  SEL R2, RZ, 0x1, !P1 ;  /* 0x00000001ff027807 */ /* 0x001fc80004800000 */
[--C-:B------:R-:W-:Y:S02]  /*f4e0*/  LOP3.LUT R11, R2, R11, R0.reuse, 0x96, !PT ;  /* 0x0000000b020b7212 */ /* 0x100fe400078e9600 */
[----:B------:R-:W-:Y:S02]  /*f4f0*/  PRMT R0, RZ, 0x7610, R0 ;  /* 0x00007610ff007816 */ /* 0x000fe40000000000 */
[----:B---3--:R-:W-:-:S04]  /*f500*/  IADD3 R14, P2, R14, UR38, RZ ;  /* 0x000000260e0e7c10 */ /* 0x008fc8000ff5e0ff */
[----:B--2---:R-:W-:Y:S01]  /*f510*/  IADD3.X R16, R16, UR14, RZ, P2, !PT ;  /* 0x0000000e10107c10 */ /* 0x004fe200097fe4ff */
[----:B------:R0:W-:Y:S01]  /*f520*/  STL [R1+0xc], R14 ;  /* 0x00000c0e01007387 */ /* 0x0001e20000100800 */
[----:B------:R-:W-:-:S03]  /*f530*/  ISETP.GE.U32.AND P2, PT, R14, UR8, PT ;  /* 0x000000080e007c0c */ /* 0x000fc6000bf46070 */
[----:B------:R0:W-:Y:S01]  /*f540*/  STL [R1+0x8], R16 ;  /* 0x0000081001007387 */ /* 0x0001e20000100800 */
[----:B------:R-:W-:-:S13]  /*f550*/  ISETP.GE.U32.AND.EX P0, PT, R16, UR9, PT, P2 ;  /* 0x0000000910007c0c */ /* 0x000fda000bf06120 */
[----:B0-----:R-:W-:Y:S05]  /*f560*/  @P0 BRA `(.L_x_277) ;  /* 0x0000000400500947 */ /* 0x001fea0003800000 */
[----:B------:R-:W-:Y:S01]  /*f570*/  ULDC.64 UR8, c[0x0][0x628] ;  /* 0x00018a0000087ab9 */ /* 0x000fe20000000a00 */
[----:B------:R-:W0:Y:S01]  /*f580*/  S2R R12, SR_CTAID.X ;  /* 0x00000000000c7919 */ /* 0x000e220000002500 */
[----:B------:R-:W-:Y:S01]  /*f590*/  ISETP.NE.U32.AND P0, PT, RZ, UR8, PT ;  /* 0x00000008ff007c0c */ /* 0x000fe2000bf05070 */
[----:B------:R-:W-:Y:S01]  /*f5a0*/  ULDC UR11, c[0x0][0x630] ;  /* 0x00018c00000b7ab9 */ /* 0x000fe20000000800 */
[----:B------:R-:W-:Y:S01]  /*f5b0*/  IMAD.MOV.U32 R2, RZ, RZ, R14 ;  /* 0x000000ffff027224 */ /* 0x000fe200078e000e */
[----:B------:R-:W1:Y:S01]  /*f5c0*/  S2R R0, SR_CTAID.Y ;  /* 0x0000000000007919 */ /* 0x000e620000002600 */
[----:B------:R-:W-:Y:S01]  /*f5d0*/  ISETP.NE.AND.EX P0, PT, RZ, UR9, PT, P0 ;  /* 0x00000009ff007c0c */ /* 0x000fe2000bf05300 */
[----:B------:R-:W-:-:S12]  /*f5e0*/  IMAD.MOV.U32 R3, RZ, RZ, R16 ;  /* 0x000000ffff037224 */ /* 0x000fd800078e0010 */
[----:B------:R-:W-:Y:S05]  /*f5f0*/  @!P0 BRA `(.L_x_278) ;  /* 0x0000000000288947 */ /* 0x000fea0003800000 */
[----:B------:R-:W-:Y:S02]  /*f600*/  ULDC UR10, c[0x0][0x634] ;  /* 0x00018d00000a7ab9 */ /* 0x000fe40000000800 */
[----:B------:R-:W-:-:S05]  /*f610*/  IADD3 R7, P0, R14, UR10, RZ ;  /* 0x0000000a0e077c10 */ /* 0x000fca000ff1e0ff */
[----:B------:R-:W-:-:S04]  /*f620*/  IMAD.X R13, RZ, RZ, R16, P0 ;  /* 0x000000ffff0d7224 */ /* 0x000fc800000e0610 */
[----:B------:R-:W-:-:S04]  /*f630*/  IMAD.WIDE.U32 R4, R13, UR8, RZ ;  /* 0x000000080d047c25 */ /* 0x000fc8000f8e00ff */
[----:B------:R-:W-:-:S04]  /*f640*/  IMAD.WIDE.U32 R4, P0, R7, UR9, R4 ;  /* 0x0000000907047c25 */ /* 0x000fc8000f800004 */
[----:B------:R-:W-:-:S04]  /*f650*/  IMAD.WIDE.U32 R6, R7, UR8, RZ ;  /* 0x0000000807067c25 */ /* 0x000fc8000f8e00ff */
[----:B------:R-:W-:Y:S01]  /*f660*/  IMAD.X R3, RZ, RZ, RZ, P0 ;  /* 0x000000ffff037224 */ /* 0x000fe200000e06ff */
[----:B------:R-:W-:Y:S01]  /*f670*/  IADD3 RZ, P0, R7, R4, RZ ;  /* 0x0000000407ff7210 */ /* 0x000fe20007f1e0ff */
[----:B------:R-:W-:-:S04]  /*f680*/  IMAD.MOV.U32 R2, RZ, RZ, R5 ;  /* 0x000000ffff027224 */ /* 0x000fc800078e0005 */
[----:B------:R-:W-:-:S08]  /*f690*/  IMAD.WIDE.U32.X R2, R13, UR9, R2, P0 ;  /* 0x000000090d027c25 */ /* 0x000fd000080e0402 */
.L_x_278:
[--C-:B------:R-:W-:Y:S01]  /*f6a0*/  SHF.R.U64 R6, R2, UR11, R3.reuse ;  /* 0x0000000b02067c19 */ /* 0x100fe20008001203 */
[----:B------:R-:W-:Y:S01]  /*f6b0*/  ULDC.64 UR8, c[0x0][0x620] ;  /* 0x0001880000087ab9 */ /* 0x000fe20000000a00 */
[----:B------:R-:W-:Y:S01]  /*f6c0*/  SHF.R.U32.HI R2, RZ, UR11, R3 ;  /* 0x0000000bff027c19 */ /* 0x000fe20008011603 */
[----:B------:R-:W-:Y:S01]  /*f6d0*/  IMAD.MOV.U32 R3, RZ, RZ, R16 ;  /* 0x000000ffff037224 */ /* 0x000fe200078e0010 */
[----:B------:R-:W-:Y:S01]  /*f6e0*/  IADD3 R5, P0, RZ, -R6, RZ ;  /* 0x80000006ff057210 */ /* 0x000fe20007f1e0ff */
[----:B------:R-:W2:Y:S01]  /*f6f0*/  LDC R19, c[0x0][0x144] ;  /* 0x00005100ff137b82 */ /* 0x000ea20000000800 */
[----:B0-----:R-:W-:Y:S01]  /*f700*/  I2FP.F32.U32 R7, R12 ;  /* 0x0000000c00077245 */ /* 0x001fe20000201000 */
[----:B------:R-:W-:Y:S01]  /*f710*/  ULDC.64 UR16, c[0x0][0x640] ;  /* 0x0001900000107ab9 */ /* 0x000fe20000000a00 */
[----:B------:R-:W-:Y:S01]  /*f720*/  ULDC UR10, c[0x0][0x608] ;  /* 0x00018200000a7ab9 */ /* 0x000fe20000000800 */
[----:B------:R-:W-:Y:S01]  /*f730*/  IMAD.X R2, RZ, RZ, ~R2, P0 ;  /* 0x000000ffff027224 */ /* 0x000fe200000e0e02 */
[----:B------:R-:W-:-:S03]  /*f740*/  ISETP.NE.U32.AND P0, PT, RZ, UR16, PT ;  /* 0x00000010ff007c0c */ /* 0x000fc6000bf05070 */
[----:B------:R-:W-:Y:S01]  /*f750*/  IMAD R4, R2, UR8, RZ ;  /* 0x0000000802047c24 */ /* 0x000fe2000f8e02ff */
[----:B------:R-:W0:Y:S01]  /*f760*/  LDC R13, c[0x0][0x148] ;  /* 0x00005200ff0d7b82 */ /* 0x000e220000000800 */
[----:B------:R-:W-:Y:S01]  /*f770*/  IMAD.MOV.U32 R2, RZ, RZ, R14 ;  /* 0x000000ffff027224 */ /* 0x000fe200078e000e */
[----:B------:R-:W-:-:S03]  /*f780*/  ISETP.NE.AND.EX P0, PT, RZ, UR17, PT, P0 ;  /* 0x00000011ff007c0c */ /* 0x000fc6000bf05300 */
[----:B------:R-:W-:Y:S01]  /*f790*/  IMAD.WIDE.U32 R2, R5, UR8, R2 ;  /* 0x0000000805027c25 */ /* 0x000fe2000f8e0002 */
[----:B------:R-:W-:-:S03]  /*f7a0*/  ULDC UR8, c[0x0][0x150] ;  /* 0x0000540000087ab9 */ /* 0x000fc60000000800 */
[----:B------:R-:W-:Y:S02]  /*f7b0*/  IMAD R5, R5, UR9, R4 ;  /* 0x0000000905057c24 */ /* 0x000fe4000f8e0204 */
[----:B------:R-:W-:Y:S01]  /*f7c0*/  FMUL R4, R7, UR8 ;  /* 0x0000000807047c20 */ /* 0x000fe20008400000 */
[----:B------:R-:W-:Y:S01]  /*f7d0*/  ULDC UR8, c[0x0][0x618] ;  /* 0x0001860000087ab9 */ /* 0x000fe20000000800 */
[----:B------:R-:W-:Y:S01]  /*f7e0*/  ULDC UR9, c[0x0][0x154] ;  /* 0x0000550000097ab9 */ /* 0x000fe20000000800 */
[----:B------:R-:W-:-:S03]  /*f7f0*/  IMAD.IADD R3, R3, 0x1, R5 ;  /* 0x0000000103037824 */ /* 0x000fc600078e0205 */
[----:B------:R-:W3:Y:S02]  /*f800*/  F2I.U32.TRUNC.NTZ R4, R4 ;  /* 0x0000000400047305 */ /* 0x000ee4000020f000 */
[----:B------:R-:W-:Y:S02]  /*f810*/  SHF.R.U64 R7, R2, UR8, R3 ;  /* 0x0000000802077c19 */ /* 0x000fe40008001203 */
[----:B-1----:R-:W-:-:S05]  /*f820*/  I2FP.F32.U32 R2, R0 ;  /* 0x0000000000027245 */ /* 0x002fca0000201000 */
[----:B------:R-:W-:Y:S01]  /*f830*/  FMUL R5, R2, UR9 ;  /* 0x0000000902057c20 */ /* 0x000fe20008400000 */
[----:B------:R-:W-:Y:S01]  /*f840*/  SHF.R.U32.HI R2, RZ, UR8, R3 ;  /* 0x00000008ff027c19 */ /* 0x000fe20008011603 */
[----:B------:R-:W-:Y:S02]  /*f850*/  ULDC UR8, c[0x0][0x658] ;  /* 0x0001960000087ab9 */ /* 0x000fe40000000800 */
[----:B------:R1:W4:Y:S01]  /*f860*/  F2I.U32.TRUNC.NTZ R16, R5 ;  /* 0x0000000500107305 */ /* 0x000322000020f000 */
[----:B------:R-:W-:Y:S01]  /*f870*/  SHF.R.U64 R15, R7, UR10, R2 ;  /* 0x0000000a070f7c19 */ /* 0x000fe20008001202 */
[----:B---3--:R-:W-:Y:S01]  /*f880*/  IMAD.MOV R4, RZ, RZ, -R4 ;  /* 0x000000ffff047224 */ /* 0x008fe200078e0a04 */
[----:B------:R-:W-:-:S03]  /*f890*/  SHF.R.U32.HI R2, RZ, UR10, R2 ;  /* 0x0000000aff027c19 */ /* 0x000fc60008011602 */
[----:B--2---:R-:W-:Y:S01]  /*f8a0*/  IMAD R12, R19, R4, R12 ;  /* 0x00000004130c7224 */ /* 0x004fe200078e020c */
[--C-:B------:R-:W-:Y:S02]  /*f8b0*/  SHF.R.U64 R14, R15, UR8, R2.reuse ;  /* 0x000000080f0e7c19 */ /* 0x100fe40008001202 */
[----:B------:R-:W-:-:S03]  /*f8c0*/  SHF.R.U32.HI R17, RZ, UR8, R2 ;  /* 0x00000008ff117c19 */ /* 0x000fc60008011602 */
[----:B------:R-:W-:Y:S02]  /*f8d0*/  IMAD.MOV.U32 R2, RZ, RZ, R14 ;  /* 0x000000ffff027224 */ /* 0x000fe400078e000e */
[----:B------:R-:W-:Y:S01]  /*f8e0*/  IMAD.MOV.U32 R3, RZ, RZ, R17 ;  /* 0x000000ffff037224 */ /* 0x000fe200078e0011 */
[----:B01--4-:R-:W-:Y:S06]  /*f8f0*/  @!P0 BRA `(.L_x_279) ;  /* 0x0000000000288947 */ /* 0x013fec0003800000 */
[----:B------:R-:W-:Y:S02]  /*f900*/  ULDC UR8, c[0x0][0x64c] ;  /* 0x0001930000087ab9 */ /* 0x000fe40000000800 */
[----:B------:R-:W-:-:S05]  /*f910*/  IADD3 R3, P0, R14, UR8, RZ ;  /* 0x000000080e037c10 */ /* 0x000fca000ff1e0ff */
[----:B------:R-:W-:-:S04]  /*f920*/  IMAD.X R17, RZ, RZ, R17, P0 ;  /* 0x000000ffff117224 */ /* 0x000fc800000e0611 */
[----:B------:R-:W-:-:S04]  /*f930*/  IMAD.WIDE.U32 R4, R17, UR16, RZ ;  /* 0x0000001011047c25 */ /* 0x000fc8000f8e00ff */
[----:B------:R-:W-:-:S04]  /*f940*/  IMAD.WIDE.U32 R4, P0, R3, UR17, R4 ;  /* 0x0000001103047c25 */ /* 0x000fc8000f800004 */
[----:B------:R-:W-:-:S04]  /*f950*/  IMAD.WIDE.U32 R2, R3, UR16, RZ ;  /* 0x0000001003027c25 */ /* 0x000fc8000f8e00ff */
[----:B------:R-:W-:Y:S01]  /*f960*/  IMAD.MOV.U32 R2, RZ, RZ, R5 ;  /* 0x000000ffff027224 */ /* 0x000fe200078e0005 */
[----:B------:R-:W-:Y:S01]  /*f970*/  IADD3 RZ, P1, R3, R4, RZ ;  /* 0x0000000403ff7210 */ /* 0x000fe20007f3e0ff */
[----:B------:R-:W-:-:S04]  /*f980*/  IMAD.X R3, RZ, RZ, RZ, P0 ;  /* 0x000000ffff037224 */ /* 0x000fc800000e06ff */
[----:B------:R-:W-:-:S08]  /*f990*/  IMAD.WIDE.U32.X R2, R17, UR17, R2, P1 ;  /* 0x0000001111027c25 */ /* 0x000fd000088e0402 */
.L_x_279:
[----:B------:R-:W-:Y:S01]  /*f9a0*/  ULDC UR8, c[0x0][0x648] ;  /* 0x0001920000087ab9 */ /* 0x000fe20000000800 */
[----:B------:R-:W-:Y:S01]  /*f9b0*/  LOP3.LUT R15, R15, UR13, RZ, 0xc0, !PT ;  /* 0x0000000d0f0f7c12 */ /* 0x000fe2000f8ec0ff */
[----:B------:R-:W-:Y:S01]  /*f9c0*/  IMAD.MOV R16, RZ, RZ, -R16 ;  /* 0x000000ffff107224 */ /* 0x000fe200078e0a10 */
[----:B------:R-:W-:Y:S01]  /*f9d0*/  SHF.R.U64 R2, R2, UR8, R3 ;  /* 0x0000000802027c19 */ /* 0x000fe20008001203 */
[----:B------:R-:W-:Y:S01]  /*f9e0*/  ULDC UR8, c[0x0][0x638] ;  /* 0x00018e0000087ab9 */ /* 0x000fe20000000800 */
[----:B------:R-:W-:Y:S01]  /*f9f0*/  LOP3.LUT R7, R7, UR4, RZ, 0xc0, !PT ;  /* 0x0000000407077c12 */ /* 0x000fe2000f8ec0ff */
[----:B------:R-:W-:Y:S01]  /*fa00*/  @P3 IMAD R12, R13, R16, R0 ;  /* 0x000000100d0c3224 */ /* 0x000fe200078e0200 */
[----:B------:R-:W-:Y:S01]  /*fa10*/  ULDC UR9, c[0x0][0x610] ;  /* 0x0001840000097ab9 */ /* 0x000fe20000000800 */
[----:B------:R-:W-:Y:S02]  /*fa20*/  IMAD.MOV R3, RZ, RZ, -R2 ;  /* 0x000000ffff037224 */ /* 0x000fe400078e0a02 */
[----:B------:R-:W-:-:S02]  /*fa30*/  IMAD R5, R2, UR5, R15 ;  /* 0x0000000502057c24 */ /* 0x000fc4000f8e020f */
[----:B------:R-:W-:Y:S01]  /*fa40*/  IMAD R14, R3, UR8, R14 ;  /* 0x00000008030e7c24 */ /* 0x000fe2000f8e020e */
[----:B------:R-:W-:Y:S01]  /*fa50*/  ULDC UR8, c[0x0][0x600] ;  /* 0x0001800000087ab9 */ /* 0x000fe20000000800 */
[----:B------:R-:W-:Y:S02]  /*fa60*/  IMAD R5, R5, UR9, R12 ;  /* 0x0000000905057c24 */ /* 0x000fe4000f8e020c */
[----:B------:R-:W-:Y:S02]  /*fa70*/  IMAD R14, R14, UR8, R7 ;  /* 0x000000080e0e7c24 */ /* 0x000fe4000f8e0207 */
[----:B------:R-:W-:-:S03]  /*fa80*/  IMAD.MOV.U32 R0, RZ, RZ, 0x1 ;  /* 0x00000001ff007424 */ /* 0x000fc600078e00ff */
[----:B------:R-:W-:Y:S02]  /*fa90*/  SEL R12, R14, R5, !P3 ;  /* 0x000000050e0c7207 */ /* 0x000fe40005800000 */
[----:B------:R-:W-:-:S07]  /*faa0*/  SEL R5, R5, R14, !P3 ;  /* 0x0000000e05057207 */ /* 0x000fce0005800000 */
.L_x_277:
[----:B------:R-:W-:Y:S05]  /*fab0*/  BSYNC B1 ;  /* 0x0000000000017941 */ /* 0x000fea0003800000 */
.L_x_276:
[----:B------:R-:W-:-:S13]  /*fac0*/  LOP3.LUT P0, RZ, R0, 0xff, RZ, 0xc0, !PT ;  /* 0x000000ff00ff7812 */ /* 0x000fda000780c0ff */
[----:B------:R-:W-:Y:S05]  /*fad0*/  @P0 BRA `(.L_x_280) ;  /* 0xfffffff000ec0947 */ /* 0x000fea000383ffff */
[----:B------:R-:W-:Y:S05]  /*fae0*/  BSYNC B0 ;  /* 0x0000000000007941 */ /* 0x000fea0003800000 */
.L_x_269:
[----:B------:R-:W-:-:S03]  /*faf0*/  UMOV UR8, 0xffffffff ;  /* 0xffffffff00087882 */ /* 0x000fc60000000000 */
[----:B------:R-:W-:Y:S05]  /*fb00*/  BRA.DIV UR8, `(.L_x_281) ;  /* 0x0000000208d87947 */ /* 0x000fea000b800000 */
[----:B------:R-:W-:-:S13]  /*fb10*/  ELECT P0, URZ, PT ;  /* 0x00000000003f782f */ /* 0x000fda0003800000 */
.L_x_293:
[----:B------:R-:W-:Y:S04]  /*fb20*/  BSSY B0, `(.L_x_282) ;  /* 0x000001a000007945 */ /* 0x000fe80003800000 */
[----:B------:R-:W-:Y:S05]  /*fb30*/  @!P0 BRA `(.L_x_283) ;  /* 0x0000000000608947 */ /* 0x000fea0003800000 */
[----:B------:R-:W-:-:S04]  /*fb40*/  ULOP3.LUT UR8, UR6, 0x2, URZ, 0xfc, !UPT ;  /* 0x0000000206087892 */ /* 0x000fc8000f8efc3f */
[----:B------:R-:W-:-:S06]  /*fb50*/  UISETP.NE.AND UP0, UPT, UR8, 0x3, UPT ;  /* 0x000000030800788c */ /* 0x000fcc000bf05270 */
[----:B------:R-:W-:-:S13]  /*fb60*/  PLOP3.LUT P0, PT, PT, PT, UP0, 0x80, 0x0 ;  /* 0x000000000000781c */ /* 0x000fda0003f0f008 */
[----:B------:R-:W-:Y:S05]  /*fb70*/  @!P0 BRA `(.L_x_284) ;  /* 0x0000000000048947 */ /* 0x000fea0003800000 */
[----:B------:R-:W-:Y:S01]  /*fb80*/  BPT.TRAP 0x1 ;  /* 0x000000040000795c */ /* 0x000fe20000300000 */
.L_x_284:
[----:B------:R-:W0:Y:S01]  /*fb90*/  S2R R3, SR_CgaCtaId ;  /* 0x0000000000037919 */ /* 0x000e220000008800 */
[----:B------:R-:W-:Y:S02]  /*fba0*/  MOV R0, 0x400 ;  /* 0x0000040000007802 */ /* 0x000fe40000000f00 */
[----:B------:R-:W-:Y:S02]  /*fbb0*/  SHF.L.U32 R2, R11, 0x1f, RZ ;  /* 0x0000001f0b027819 */ /* 0x000fe400000006ff */
[----:B0-----:R-:W-:-:S05]  /*fbc0*/  LEA R3, R3, R0, 0x18 ;  /* 0x0000000003037211 */ /* 0x001fca00078ec0ff */
[----:B------:R-:W-:-:S04]  /*fbd0*/  VIADD R3, R3, 0x10 ;  /* 0x0000001003037836 */ /* 0x000fc80000000000 */
[C---:B------:R-:W-:Y:S02]  /*fbe0*/  IMAD R5, R10.reuse, 0x8, R3 ;  /* 0x000000080a057824 */ /* 0x040fe400078e0203 */
[----:B------:R-:W-:Y:S02]  /*fbf0*/  VIADD R10, R10, 0x1 ;  /* 0x000000010a0a7836 */ /* 0x000fe40000000000 */
[----:B------:R-:W0:Y:S03]  /*fc00*/  SYNCS.PHASECHK.TRANS64.TRYWAIT P0, [R5+URZ], R2 ;  /* 0x00000002050075a7 */ /* 0x000e26000800017f */
[----:B------:R-:W-:-:S04]  /*fc10*/  ISETP.NE.AND P1, PT, R10, 0x2, PT ;  /* 0x000000020a00780c */ /* 0x000fc80003f25270 */
[----:B------:R-:W-:Y:S02]  /*fc20*/  SEL R0, RZ, 0x1, P1 ;  /* 0x00000001ff007807 */ /* 0x000fe40000800000 */
[----:B------:R-:W-:Y:S02]  /*fc30*/  SEL R10, R10, RZ, P1 ;  /* 0x000000ff0a0a7207 */ /* 0x000fe40000800000 */
[----:B------:R-:W-:Y:S01]  /*fc40*/  LOP3.LUT R0, R11, R0, RZ, 0x3c, !PT ;  /* 0x000000000b007212 */ /* 0x000fe200078e3cff */
[----:B0-----:R-:W-:Y:S06]  /*fc50*/  @!P0 BRA `(.L_x_285) ;  /* 0x0000000000a48947 */ /* 0x001fec0003800000 */
.L_x_294:
[----:B------:R-:W-:Y:S01]  /*fc60*/  IMAD R3, R10, 0x8, R3 ;  /* 0x000000080a037824 */ /* 0x000fe200078e0203 */
[----:B------:R-:W-:-:S07]  /*fc70*/  SHF.L.U32 R0, R0, 0x1f, RZ ;  /* 0x0000001f00007819 */ /* 0x000fce00000006ff */
.L_x_286:
[----:B-1----:R1:W2:Y:S02]  /*fc80*/  SYNCS.PHASECHK.TRANS64.TRYWAIT P0, [R3+URZ], R0 ;  /* 0x00000000030075a7 */ /* 0x0022a4000800017f */
[----:B--2---:R-:W-:Y:S05]  /*fc90*/  @!P0 NANOSLEEP.SYNCS 0x989680 ;  /* 0x009896800000895d */ /* 0x004fea0003900000 */
[----:B------:R-:W2:Y:S02]  /*fca0*/  @!P0 SYNCS.PHASECHK.TRANS64 P0, [R3+URZ], R0 ;  /* 0x00000000030085a7 */ /* 0x000ea4000800007f */
[----:B--2---:R-:W-:Y:S05]  /*fcb0*/  @!P0 BRA `(.L_x_286) ;  /* 0xfffffffc00f08947 */ /* 0x004fea000383ffff */
.L_x_283:
[----:B------:R-:W-:Y:S05]  /*fcc0*/  BSYNC B0 ;  /* 0x0000000000007941 */ /* 0x000fea0003800000 */
.L_x_282:
[----:B------:R-:W-:Y:S05]  /*fcd0*/  EXIT ;  /* 0x000000000000794d */ /* 0x000fea0003800000 */
.L_x_21:
[----:B-1----:R-:W-:-:S04]  /*fce0*/  IMAD.U32 R3, RZ, RZ, UR5 ;  /* 0x00000005ff037e24 */ /* 0x002fc8000f8e00ff */
[----:B------:R1:W2:Y:S03]  /*fcf0*/  SYNCS.PHASECHK.TRANS64.TRYWAIT P0, [R3+URZ], R0 ;  /* 0x00000000030075a7 */ /* 0x0002a6000800017f */
[----:B--2---:R-:W-:Y:S05]  /*fd00*/  @!P0 NANOSLEEP.SYNCS 0x989680 ;  /* 0x009896800000895d */ /* 0x004fea0003900000 */
[----:B------:R-:W2:Y:S02]  /*fd10*/  @!P0 SYNCS.PHASECHK.TRANS64 P0, [R3+URZ], R0 ;  /* 0x00000000030085a7 */ /* 0x000ea4000800007f */
[----:B--2---:R-:W-:Y:S05]  /*fd20*/  @!P0 BRA `(.L_x_21) ;  /* 0xfffffffc00ec8947 */ /* 0x004fea000383ffff */
[----:B------:R-:W-:Y:S05]  /*fd30*/  BRA `(.L_x_20) ;  /* 0xffffff1c00b07947 */ /* 0x000fea000383ffff */
.L_x_27:
[----:B-1----:R-:W-:-:S04]  /*fd40*/  IMAD.U32 R226, RZ, RZ, UR18 ;  /* 0x00000012ffe27e24 */ /* 0x002fc8000f8e00ff */
[----:B------:R1:W2:Y:S03]  /*fd50*/  SYNCS.PHASECHK.TRANS64.TRYWAIT P0, [R226+URZ], R225 ;  /* 0x000000e1e20075a7 */ /* 0x0002a6000800017f */
[----:B--2---:R-:W-:Y:S05]  /*fd60*/  @!P0 NANOSLEEP.SYNCS 0x989680 ;  /* 0x009896800000895d */ /* 0x004fea0003900000 */
[----:B------:R-:W2:Y:S02]  /*fd70*/  @!P0 SYNCS.PHASECHK.TRANS64 P0, [R226+URZ], R225 ;  /* 0x000000e1e20085a7 */ /* 0x000ea4000800007f */
[----:B--2---:R-:W-:Y:S05]  /*fd80*/  @!P0 BRA `(.L_x_27) ;  /* 0xfffffffc00ec8947 */ /* 0x004fea000383ffff */
[----:B------:R-:W-:Y:S05]  /*fd90*/  BRA `(.L_x_26) ;  /* 0xffffff3800947947 */ /* 0x000fea000383ffff */
.L_x_270:
[----:B------:R-:W-:Y:S01]  /*fda0*/  BSSY B1, `(.L_x_287) ;  /* 0x0000006000017945 */ /* 0x000fe20003800000 */
[----:B------:R-:W-:-:S07]  /*fdb0*/  IMAD.MOV.U32 R0, RZ, RZ, -0x1 ;  /* 0xffffffffff007424 */ /* 0x000fce00078e00ff */
[----:B------:R-:W-:Y:S05]  /*fdc0*/  WARPSYNC.COLLECTIVE R0, `(.L_x_288) ;  /* 0x00000000000c7348 */ /* 0x000fea0003c00000 */
[----:B------:R-:W-:Y:S02]  /*fdd0*/  ELECT P0, UR62, PT ;  /* 0x00000000003e782f */ /* 0x000fe40003800000 */
[----:B------:R-:W-:Y:S01]  /*fde0*/  MOV R0, UR62 ;  /* 0x0000003e00007c02 */ /* 0x000fe20008000f00 */
[----:B------:R-:W-:Y:S10]  /*fdf0*/  ENDCOLLECTIVE ;  /* 0x000000000000791b */ /* 0x000ff40003800000 */
.L_x_288:
[----:B------:R-:W-:Y:S05]  /*fe00*/  BSYNC B1 ;  /* 0x0000000000017941 */ /* 0x000fea0003800000 */
.L_x_287:
[----:B------:R-:W-:Y:S05]  /*fe10*/  BRA `(.L_x_289) ;  /* 0xfffffff000287947 */ /* 0x000fea000383ffff */
.L_x_273:
[----:B0-----:R0:W2:Y:S02]  /*fe20*/  SYNCS.PHASECHK.TRANS64.TRYWAIT P0, [R14+URZ+0x10], R3 ;  /* 0x000010030e0075a7 */ /* 0x0010a4000800017f */
[----:B--2---:R-:W-:Y:S05]  /*fe30*/  @!P0 NANOSLEEP.SYNCS 0x989680 ;  /* 0x009896800000895d */ /* 0x004fea0003900000 */
[----:B------:R-:W2:Y:S02]  /*fe40*/  @!P0 SYNCS.PHASECHK.TRANS64 P0, [R14+URZ+0x10], R3 ;  /* 0x000010030e0085a7 */ /* 0x000ea4000800007f */
[----:B--2---:R-:W-:Y:S05]  /*fe50*/  @!P0 BRA `(.L_x_273) ;  /* 0xfffffffc00f08947 */ /* 0x004fea000383ffff */
[----:B------:R-:W-:Y:S05]  /*fe60*/  BRA `(.L_x_290) ;  /* 0xfffffff000687947 */ /* 0x000fea000383ffff */
.L_x_281:
[----:B------:R-:W-:Y:S01]  /*fe70*/  BSSY B0, `(.L_x_291) ;  /* 0x0000006000007945 */ /* 0x000fe20003800000 */
[----:B------:R-:W-:-:S07]  /*fe80*/  IMAD.MOV.U32 R0, RZ, RZ, -0x1 ;  /* 0xffffffffff007424 */ /* 0x000fce00078e00ff */
[----:B------:R-:W-:Y:S05]  /*fe90*/  WARPSYNC.COLLECTIVE R0, `(.L_x_292) ;  /* 0x00000000000c7348 */ /* 0x000fea0003c00000 */
[----:B------:R-:W-:Y:S02]  /*fea0*/  ELECT P0, UR62, PT ;  /* 0x00000000003e782f */ /* 0x000fe40003800000 */
[----:B------:R-:W-:Y:S01]  /*feb0*/  MOV R0, UR62 ;  /* 0x0000003e00007c02 */ /* 0x000fe20008000f00 */
[----:B------:R-:W-:Y:S10]  /*fec0*/  ENDCOLLECTIVE ;  /* 0x000000000000791b */ /* 0x000ff40003800000 */
.L_x_292:
[----:B------:R-:W-:Y:S05]  /*fed0*/  BSYNC B0 ;  /* 0x0000000000007941 */ /* 0x000fea0003800000 */
.L_x_291:
[----:B------:R-:W-:Y:S05]  /*fee0*/  BRA `(.L_x_293) ;  /* 0xfffffffc000c7947 */ /* 0x000fea000383ffff */
.L_x_285:
[----:B0-----:R0:W1:Y:S02]  /*fef0*/  SYNCS.PHASECHK.TRANS64.TRYWAIT P0, [R5+URZ], R2 ;  /* 0x00000002050075a7 */ /* 0x001064000800017f */
[----:B-1----:R-:W-:Y:S05]  /*ff00*/  @!P0 NANOSLEEP.SYNCS 0x989680 ;  /* 0x009896800000895d */ /* 0x002fea0003900000 */
[----:B------:R-:W1:Y:S02]  /*ff10*/  @!P0 SYNCS.PHASECHK.TRANS64 P0, [R5+URZ], R2 ;  /* 0x00000002050085a7 */ /* 0x000e64000800007f */
[----:B-1----:R-:W-:Y:S05]  /*ff20*/  @!P0 BRA `(.L_x_285) ;  /* 0xfffffffc00f08947 */ /* 0x002fea000383ffff */
[----:B------:R-:W-:Y:S05]  /*ff30*/  BRA `(.L_x_294) ;  /* 0xfffffffc00487947 */ /* 0x000fea000383ffff */
.L_x_295:
[----:B------:R-:W-:-:S00]  /*ff40*/  BRA `(.L_x_295) ;  /* 0xfffffffc00fc7947 */ /* 0x000fc0000383ffff */
[----:B------:R-:W-:-:S00]  /*ff50*/  NOP ;  /* 0x0000000000007918 */ /* 0x000fc00000000000 */
        /* <DEDUP_REMOVED lines=10> */
.L_x_296:


//--------------------- .nv.shared._ZN7cutlass13device_kernelINS_4gemm6kernel13GemmUniversalIN4cute5tupleIJiiiiEEENS1_10collective13CollectiveMmaINS1_37MainloopSm90TmaGmmaWarpSpecializedFP8ILi2ENS5_IJNS4_1CILi2EEENSA_ILi1EEESC_EEENS1_35KernelTmaWarpSpecializedCooperativeEEENS5_IJNSA_ILi128EEENSA_ILi224EEENSA_ILi256EEEEEENS_12float_e4m3_tENS5_IJlSC_lEEESK_SL_NS4_8TiledMMAINS4_8MMA_AtomIJNS4_4SM904GMMA30MMA_64x32x32_F32E4M3E4M3_SS_TNILNSP_7ScaleInE1ELSR_1EEEEEENS4_6LayoutISD_NS5_IJSC_NSA_ILi0EEESV_EEEEENS5_IJNS4_10UnderscoreESY_SY_EEEEENS4_13SM90_TMA_LOADENS4_14ComposedLayoutINS4_7SwizzleILi3ELi4ELi3EEENS4_18smem_ptr_flag_bitsILi8EEENSU_INS5_IJNSA_ILi8EEESG_EEENS5_IJSG_SC_EEEEEEEvNS4_8identityENS4_23SM90_TMA_LOAD_MULTICASTES1B_vS1C_EENS_8epilogue10collective6detail29Sm90TmaWarpSpecializedAdapterINS1G_15DefaultEpilogueISK_SL_SL_NS1F_6thread17LinearCombinationISK_Li1EffLNS1K_9ScaleType4KindE0ELNS_15FloatRoundStyleE2ESK_EENS1_15EpilogueDefaultEEEEEvvEEEEvNT_6ParamsE --------------------------
	.section	.nv.shared._ZN7cutlass13device_kernelINS_4gemm6kernel13GemmUniversalIN4cute5tupleIJiiiiEEENS1_10collective13CollectiveMmaINS1_37MainloopSm90TmaGmmaWarpSpecializedFP8ILi2ENS5_IJNS4_1CILi2EEENSA_ILi1EEESC_EEENS1_35KernelTmaWarpSpecializedCooperativeEEENS5_IJNSA_ILi128EEENSA_ILi224EEENSA_ILi256EEEEEENS_12float_e4m3_tENS5_IJlSC_lEEESK_SL_NS4_8TiledMMAINS4_8MMA_AtomIJNS4_4SM904GMMA30MMA_64x32x32_F32E4M3E4M3_SS_TNILNSP_7ScaleInE1ELSR_1EEEEEENS4_6LayoutISD_NS5_IJSC_NSA_ILi0EEESV_EEEEENS5_IJNS4_10UnderscoreESY_SY_EEEEENS4_13SM90_TMA_LOADENS4_14ComposedLayoutINS4_7SwizzleILi3ELi4ELi3EEENS4_18smem_ptr_flag_bitsILi8EEENSU_INS5_IJNSA_ILi8EEESG_EEENS5_IJSG_SC_EEEEEEEvNS4_8identityENS4_23SM90_TMA_LOAD_MULTICASTES1B_vS1C_EENS_8epilogue10collective6detail29Sm90TmaWarpSpecializedAdapterINS1G_15DefaultEpilogueISK_SL_SL_NS1F_6thread17LinearCombinationISK_Li1EffLNS1K_9ScaleType4KindE0ELNS_15FloatRoundStyleE2ESK_EENS1_15EpilogueDefaultEEEEEvvEEEEvNT_6ParamsE,"aw",@nobits
	.sectionflags	@""
	.align	16
	.zero		1024


//--------------------- .nv.shared.reserved.0     --------------------------
	.section	.nv.shared.reserved.0,"aw",@nobits
	.weak		__nv_reservedSMEM_offset_0_alias
	.size		__nv_reservedSMEM_offset_0_alias, 0, 0
	.other		__nv_reservedSMEM_offset_0_alias,@"STO_CUDA_RESERVED_SHARED STV_DEFAULT"
__nv_reservedSMEM_offset_0_alias:
	.zero		0


//--------------------- .nv.global                --------------------------
	.section	.nv.global,"aw",@nobits
.nv.global:
	.type		_ZN40_INTERNAL_fe79b50f_4_k_cu_d7e9a92e_151554cute1_E,@object
	.size		_ZN40_INTERNAL_fe79b50f_4_k_cu_d7e9a92e_151554cute1_E,(_ZN40_INTERNAL_fe79b50f_4_k_cu_d7e9a92e_151554cuda3std3__45__cpo6cbeginE - _ZN40_INTERNAL_fe79b50f_4_k_cu_d7e9a92e_151554cute1_E)
_ZN40_INTERNAL_fe79b50f_4_k_cu_d7e9a92e_151554cute1_E:
	.zero		1
	.type		_ZN40_INTERNAL_fe79b50f_4_k_cu_d7e9a92e_151554cuda3std3__45__cpo6cbeginE,@object
	.size		_ZN40_INTERNAL_fe79b50f_4_k_cu_d7e9a92e_151554cuda3std3__45__cpo6cbeginE,(_ZN40_INTERNAL_fe79b50f_4_k_cu_d7e9a92e_151554cuda3std3__48in_placeE - _ZN40_INTERNAL_fe79b50f_4_k_cu_d7e9a92e_151554cuda3std3__45__cpo6cbeginE)
_ZN40_INTERNAL_fe79b50f_4_k_cu_d7e9a92e_151554cuda3std3__45__cpo6cbeginE:
	.zero		1
	.type		_ZN40_INTERNAL_fe79b50f_4_k_cu_d7e9a92e_151554cuda3std3__48in_placeE,@object
	.size		_ZN40_INTERNAL_fe79b50f_4_k_cu_d7e9a92e_151554cuda3std3__48in_placeE,(_ZN40_INTERNAL_fe79b50f_4_k_cu_d7e9a92e_151554cuda3std6ranges3__45__cpo9iter_moveE - _ZN40_INTERNAL_fe79b50f_4_k_cu_d7e9a92e_151554cuda3std3__48in_placeE)
_ZN40_INTERNAL_fe79b50f_4_k_cu_d7e9a92e_151554cuda3std3__48in_placeE:
	.zero		1
	.type		_ZN40_INTERNAL_fe79b50f_4_k_cu_d7e9a92e_151554cuda3std6ranges3__45__cpo9iter_moveE,@object
	.size		_ZN40_INTERNAL_fe79b50f_4_k_cu_d7e9a92e_151554cuda3std6ranges3__45__cpo9iter_moveE,(_ZN40_INTERNAL_fe79b50f_4_k_cu_d7e9a92e_151554cuda3std3__45__cpo5beginE - _ZN40_INTERNAL_fe79b50f_4_k_cu_d7e9a92e_151554cuda3std6ranges3__45__cpo9iter_moveE)
_ZN40_INTERNAL_fe79b50f_4_k_cu_d7e9a92e_151554cuda3std6ranges3__45__cpo9iter_moveE:
	.zero		1
	.type		_ZN40_INTERNAL_fe79b50f_4_k_cu_d7e9a92e_151554cuda3std3__45__cpo5beginE,@object
	.size		_ZN40_INTERNAL_fe79b50f_4_k_cu_d7e9a92e_151554cuda3std3__45__cpo5beginE,(_ZN40_INTERNAL_fe79b50f_4_k_cu_d7e9a92e_151554cuda3std3__442_GLOBAL__N__fe79b50f_4_k_cu_d7e9a92e_151556ignoreE - _ZN40_INTERNAL_fe79b50f_4_k_cu_d7e9a92e_151554cuda3std3__45__cpo5beginE)
_ZN40_INTERNAL_fe79b50f_4_k_cu_d7e9a92e_151554cuda3std3__45__cpo5beginE:
	.zero		1
	.type		_ZN40_INTERNAL_fe79b50f_4_k_cu_d7e9a92e_151554cuda3std3__442_GLOBAL__N__fe79b50f_4_k_cu_d7e9a92e_151556ignoreE,@object
	.size		_ZN40_INTERNAL_fe79b50f_4_k_cu_d7e9a92e_151554cuda3std3__442_GLOBAL__N__fe79b50f_4_k_cu_d7e9a92e_151556ignoreE,(_ZN40_INTERNAL_fe79b50f_4_k_cu_d7e9a92e_151554cute7productE - _ZN40_INTERNAL_fe79b50f_4_k_cu_d7e9a92e_151554cuda3std3__442_GLOBAL__N__fe79b50f_4_k_cu_d7e9a92e_151556ignoreE)
_ZN40_INTERNAL_fe79b50f_4_k_cu_d7e9a92e_151554cuda3std3__442_GLOBAL__N__fe79b50f_4_k_cu_d7e9a92e_151556ignoreE:
	.zero		1
	.type		_ZN40_INTERNAL_fe79b50f_4_k_cu_d7e9a92e_151554cute7productE,@object
	.size		_ZN40_INTERNAL_fe79b50f_4_k_cu_d7e9a92e_151554cute7productE,(_ZN40_INTERNAL_fe79b50f_4_k_cu_d7e9a92e_151554cuda3std3__45__cpo3endE - _ZN40_INTERNAL_fe79b50f_4_k_cu_d7e9a92e_151554cute7productE)
_ZN40_INTERNAL_fe79b50f_4_k_cu_d7e9a92e_151554cute7productE:
	.zero		1
	.type		_ZN40_INTERNAL_fe79b50f_4_k_cu_d7e9a92e_151554cuda3std3__45__cpo3endE,@object
	.size		_ZN40_INTERNAL_fe79b50f_4_k_cu_d7e9a92e_151554cuda3std3__45__cpo3endE,(_ZN40_INTERNAL_fe79b50f_4_k_cu_d7e9a92e_151554cuda3std3__419piecewise_constructE - _ZN40_INTERNAL_fe79b50f_4_k_cu_d7e9a92e_151554cuda3std3__45__cpo3endE)
_ZN40_INTERNAL_fe79b50f_4_k_cu_d7e9a92e_151554cuda3std3__45__cpo3endE:
	.zero		1
	.type		_ZN40_INTERNAL_fe79b50f_4_k_cu_d7e9a92e_151554cuda3std3__419piecewise_constructE,@object
	.size		_ZN40_INTERNAL_fe79b50f_4_k_cu_d7e9a92e_151554cuda3std3__419piecewise_constructE,(_ZN40_INTERNAL_fe79b50f_4_k_cu_d7e9a92e_151554cuda3std3__45__cpo4cendE - _ZN40_INTERNAL_fe79b50f_4_k_cu_d7e9a92e_151554cuda3std3__419piecewise_constructE)
_ZN40_INTERNAL_fe79b50f_4_k_cu_d7e9a92e_151554cuda3std3__419piecewise_constructE:
	.zero		1
	.type		_ZN40_INTERNAL_fe79b50f_4_k_cu_d7e9a92e_151554cuda3std3__45__cpo4cendE,@object
	.size		_ZN40_INTERNAL_fe79b50f_4_k_cu_d7e9a92e_151554cuda3std3__45__cpo4cendE,(_ZN40_INTERNAL_fe79b50f_4_k_cu_d7e9a92e_151554cuda3std6ranges3__45__cpo4swapE - _ZN40_INTERNAL_fe79b50f_4_k_cu_d7e9a92e_151554cuda3std3__45__cpo4cendE)
_ZN40_INTERNAL_fe79b50f_4_k_cu_d7e9a92e_151554cuda3std3__45__cpo4cendE:
	.zero		1
	.type		_ZN40_INTERNAL_fe79b50f_4_k_cu_d7e9a92e_151554cuda3std6ranges3__45__cpo4swapE,@object
	.size		_ZN40_INTERNAL_fe79b50f_4_k_cu_d7e9a92e_151554cuda3std6ranges3__45__cpo4swapE,(.L_7 - _ZN40_INTERNAL_fe79b50f_4_k_cu_d7e9a92e_151554cuda3std6ranges3__45__cpo4swapE)
_ZN40_INTERNAL_fe79b50f_4_k_cu_d7e9a92e_151554cuda3std6ranges3__45__cpo4swapE:
	.zero		1
.L_7:


//--------------------- .nv.constant0._ZN7cutlass13device_kernelINS_4gemm6kernel13GemmUniversalIN4cute5tupleIJiiiiEEENS1_10collective13CollectiveMmaINS1_37MainloopSm90TmaGmmaWarpSpecializedFP8ILi2ENS5_IJNS4_1CILi2EEENSA_ILi1EEESC_EEENS1_35KernelTmaWarpSpecializedCooperativeEEENS5_IJNSA_ILi128EEENSA_ILi224EEENSA_ILi256EEEEEENS_12float_e4m3_tENS5_IJlSC_lEEESK_SL_NS4_8TiledMMAINS4_8MMA_AtomIJNS4_4SM904GMMA30MMA_64x32x32_F32E4M3E4M3_SS_TNILNSP_7ScaleInE1ELSR_1EEEEEENS4_6LayoutISD_NS5_IJSC_NSA_ILi0EEESV_EEEEENS5_IJNS4_10UnderscoreESY_SY_EEEEENS4_13SM90_TMA_LOADENS4_14ComposedLayoutINS4_7SwizzleILi3ELi4ELi3EEENS4_18smem_ptr_flag_bitsILi8EEENSU_INS5_IJNSA_ILi8EEESG_EEENS5_IJSG_SC_EEEEEEEvNS4_8identityENS4_23SM90_TMA_LOAD_MULTICASTES1B_vS1C_EENS_8epilogue10collective6detail29Sm90TmaWarpSpecializedAdapterINS1G_15DefaultEpilogueISK_SL_SL_NS1F_6thread17LinearCombinationISK_Li1EffLNS1K_9ScaleType4KindE0ELNS_15FloatRoundStyleE2ESK_EENS1_15EpilogueDefaultEEEEEvvEEEEvNT_6ParamsE --------------------------
	.section	.nv.constant0._ZN7cutlass13device_kernelINS_4gemm6kernel13GemmUniversalIN4cute5tupleIJiiiiEEENS1_10collective13CollectiveMmaINS1_37MainloopSm90TmaGmmaWarpSpecializedFP8ILi2ENS5_IJNS4_1CILi2EEENSA_ILi1EEESC_EEENS1_35KernelTmaWarpSpecializedCooperativeEEENS5_IJNSA_ILi128EEENSA_ILi224EEENSA_ILi256EEEEEENS_12float_e4m3_tENS5_IJlSC_lEEESK_SL_NS4_8TiledMMAINS4_8MMA_AtomIJNS4_4SM904GMMA30MMA_64x32x32_F32E4M3E4M3_SS_TNILNSP_7ScaleInE1ELSR_1EEEEEENS4_6LayoutISD_NS5_IJSC_NSA_ILi0EEESV_EEEEENS5_IJNS4_10UnderscoreESY_SY_EEEEENS4_13SM90_TMA_LOADENS4_14ComposedLayoutINS4_7SwizzleILi3ELi4ELi3EEENS4_18smem_ptr_flag_bitsILi8EEENSU_INS5_IJNSA_ILi8EEESG_EEENS5_IJSG_SC_EEEEEEEvNS4_8identityENS4_23SM90_TMA_LOAD_MULTICASTES1B_vS1C_EENS_8epilogue10collective6detail29Sm90TmaWarpSpecializedAdapterINS1G_15DefaultEpilogueISK_SL_SL_NS1F_6thread17LinearCombinationISK_Li1EffLNS1K_9ScaleType4KindE0ELNS_15FloatRoundStyleE2ESK_EENS1_15EpilogueDefaultEEEEEvvEEEEvNT_6ParamsE,"a",@progbits
	.sectionflags	@""
	.align	4
.nv.constant0._ZN7cutlass13device_kernelINS_4gemm6kernel13GemmUniversalIN4cute5tupleIJiiiiEEENS1_10collective13CollectiveMmaINS1_37MainloopSm90TmaGmmaWarpSpecializedFP8ILi2ENS5_IJNS4_1CILi2EEENSA_ILi1EEESC_EEENS1_35KernelTmaWarpSpecializedCooperativeEEENS5_IJNSA_ILi128EEENSA_ILi224EEENSA_ILi256EEEEEENS_12float_e4m3_tENS5_IJlSC_lEEESK_SL_NS4_8TiledMMAINS4_8MMA_AtomIJNS4_4SM904GMMA30MMA_64x32x32_F32E4M3E4M3_SS_TNILNSP_7ScaleInE1ELSR_1EEEEEENS4_6LayoutISD_NS5_IJSC_NSA_ILi0EEESV_EEEEENS5_IJNS4_10UnderscoreESY_SY_EEEEENS4_13SM90_TMA_LOADENS4_14ComposedLayoutINS4_7SwizzleILi3ELi4ELi3EEENS4_18smem_ptr_flag_bitsILi8EEENSU_INS5_IJNSA_ILi8EEESG_EEENS5_IJSG_SC_EEEEEEEvNS4_8identityENS4_23SM90_TMA_LOAD_MULTICASTES1B_vS1C_EENS_8epilogue10collective6detail29Sm90TmaWarpSpecializedAdapterINS1G_15DefaultEpilogueISK_SL_SL_NS1F_6thread17LinearCombinationISK_Li1EffLNS1K_9ScaleType4KindE0ELNS_15FloatRoundStyleE2ESK_EENS1_15EpilogueDefaultEEEEEvvEEEEvNT_6ParamsE:
	.zero		1664


//--------------------- SYMBOLS --------------------------

	.type		.nv.reservedSmem.offset0,@object
	.size		.nv.reservedSmem.offset0,0x4
